def matmul_kernel(
    a_ptr,
    b_ptr,
    c_ptr,
    M,
    N,
    K,
    stride_am,
    stride_ak,
    stride_bk,
    stride_bn,
    stride_cm,
    stride_cn,
    BLOCK_M: tl.constexpr,
    BLOCK_N: tl.constexpr,
    BLOCK_K: tl.constexpr,
    GROUP_M: tl.constexpr,
):
    pid = tl.program_id(axis=0)
    num_pid_m = tl.cdiv(M, BLOCK_M)
    num_pid_n = tl.cdiv(N, BLOCK_N)
    num_pid_in_group = GROUP_M * num_pid_n
    group_id = pid // num_pid_in_group
    first_pid_m = group_id * GROUP_M
    group_size_m = min(num_pid_m - first_pid_m, GROUP_M)
    pid_m = first_pid_m + ((pid % num_pid_in_group) % group_size_m)
    pid_n = (pid % num_pid_in_group) // group_size_m

    offs_am = (pid_m * BLOCK_M + tl.arange(0, BLOCK_M)) % M
    offs_bn = (pid_n * BLOCK_N + tl.arange(0, BLOCK_N)) % N
    offs_k = tl.arange(0, BLOCK_K)
    a_ptrs = a_ptr + offs_am[:, None] * stride_am + offs_k[None, :] * stride_ak
    b_ptrs = b_ptr + offs_k[:, None] * stride_bk + offs_bn[None, :] * stride_bn

    acc = tl.zeros((BLOCK_M, BLOCK_N), dtype=tl.float32)
    for kk in range(0, tl.cdiv(K, BLOCK_K)):
        a = tl.load(a_ptrs, mask=offs_k[None, :] < K - kk * BLOCK_K, other=0.0)
        b = tl.load(b_ptrs, mask=offs_k[:, None] < K - kk * BLOCK_K, other=0.0)
        acc = tl.dot(a, b, acc)
        a_ptrs += BLOCK_K * stride_ak
        b_ptrs += BLOCK_K * stride_bk

    c = acc.to(c_ptr.dtype.element_ty)
    offs_cm = pid_m * BLOCK_M + tl.arange(0, BLOCK_M)
    offs_cn = pid_n * BLOCK_N + tl.arange(0, BLOCK_N)
    c_ptrs = c_ptr + offs_cm[:, None] * stride_cm + offs_cn[None, :] * stride_cn
    mask = (offs_cm[:, None] < M) & (offs_cn[None, :] < N)
    tl.store(c_ptrs, c, mask=mask)

# config = {"BLOCK_K": 64, "BLOCK_M": 32, "BLOCK_N": 32, "GROUP_M": 8, "arch": "sm_90", "dtype": "fp16", "num_ctas": 1, "num_stages": 2, "num_warps": 8}
# arch = sm_90


// ===== COMPILED SASS (sm_90a) =====

	.target	sm_90a

	.elftype	@"ET_EXEC"


//--------------------- .note.nv.tkinfo           --------------------------
	.section	.note.nv.tkinfo,"",@"SHT_NOTE"
	.sectionflags	@"SHF_NOTE_NV_TKINFO"
	.tkinfo
        /*0018*/ 	.word	0x00000002
        /*0030*/ 	.string	""
        /*0030*/ 	.string	"ptxas"
        /*0030*/ 	.string	"Cuda compilation tools, release 13.0, V13.0.88"
        /*0030*/ 	.string	"Build cuda_13.0.r13.0/compiler.36424714_0"
        /*0030*/ 	.string	"-v  -suppress-debug-info  -lineinfo  -arch sm_90a "



//--------------------- .note.nv.cuinfo           --------------------------
	.section	.note.nv.cuinfo,"",@"SHT_NOTE"
	.sectionflags	@"SHF_NOTE_NV_CUINFO"
        /*0018*/ 	.short	0x0002
        /*001a*/ 	.short	0x005a
        /*001c*/ 	.short	0x0082
	.zero		2


//--------------------- .nv.info                  --------------------------
	.section	.nv.info,"",@"SHT_CUDA_INFO"
	.align	4


	//----- nvinfo : EIATTR_REGCOUNT
	.align		4
        /*0000*/ 	.byte	0x04, 0x2f
        /*0002*/ 	.short	(.L_1 - .L_0)
	.align		4
.L_0:
        /*0004*/ 	.word	index@(matmul_kernel)
        /*0008*/ 	.word	0x00000040


	//----- nvinfo : EIATTR_FRAME_SIZE
	.align		4
.L_1:
        /*000c*/ 	.byte	0x04, 0x11
        /*000e*/ 	.short	(.L_3 - .L_2)
	.align		4
.L_2:
        /*0010*/ 	.word	index@(matmul_kernel)
        /*0014*/ 	.word	0x00000000


	//----- nvinfo : EIATTR_MIN_STACK_SIZE
	.align		4
.L_3:
        /*0018*/ 	.byte	0x04, 0x12
        /*001a*/ 	.short	(.L_5 - .L_4)
	.align		4
.L_4:
        /*001c*/ 	.word	index@(matmul_kernel)
        /*0020*/ 	.word	0x00000000
.L_5:


//--------------------- .nv.compat                --------------------------
	.section	.nv.compat,"",@"SHT_CUDA_COMPAT_INFO"
	.align	4
        /*0000*/ 	.byte	0x02, 0x09, 0x01, 0x00, 0x02, 0x02, 0x01, 0x00, 0x02, 0x05, 0x05, 0x00, 0x03, 0x07, 0x01, 0x01
        /*0010*/ 	.byte	0x02, 0x03, 0x00, 0x00, 0x02, 0x06, 0x01, 0x00, 0x04, 0x0b, 0x08, 0x00, 0x00, 0x00, 0x00, 0x00
        /*0020*/ 	.byte	0x00, 0x00, 0x00, 0x00


//--------------------- .nv.info.matmul_kernel    --------------------------
	.section	.nv.info.matmul_kernel,"",@"SHT_CUDA_INFO"
	.sectionflags	@""
	.align	4


	//----- nvinfo : EIATTR_CUDA_API_VERSION
	.align		4
        /*0000*/ 	.byte	0x04, 0x37
        /*0002*/ 	.short	(.L_7 - .L_6)
.L_6:
        /*0004*/ 	.word	0x00000082


	//----- nvinfo : EIATTR_KPARAM_INFO
	.align		4
.L_7:
        /*0008*/ 	.byte	0x04, 0x17
        /*000a*/ 	.short	(.L_9 - .L_8)
.L_8:
        /*000c*/ 	.word	0x00000000
        /*0010*/ 	.short	0x000d
        /*0012*/ 	.short	0x0048
        /*0014*/ 	.byte	0x00, 0xf4, 0x21, 0x00


	//----- nvinfo : EIATTR_KPARAM_INFO
	.align		4
.L_9:
        /*0018*/ 	.byte	0x04, 0x17
        /*001a*/ 	.short	(.L_11 - .L_10)
.L_10:
        /*001c*/ 	.word	0x00000000
        /*0020*/ 	.short	0x000c
        /*0022*/ 	.short	0x0040
        /*0024*/ 	.byte	0x00, 0xf4, 0x21, 0x00


	//----- nvinfo : EIATTR_KPARAM_INFO
	.align		4
.L_11:
        /*0028*/ 	.byte	0x04, 0x17
        /*002a*/ 	.short	(.L_13 - .L_12)
.L_12:
        /*002c*/ 	.word	0x00000000
        /*0030*/ 	.short	0x000b
        /*0032*/ 	.short	0x0038
        /*0034*/ 	.byte	0x00, 0xf0, 0x11, 0x00


	//----- nvinfo : EIATTR_KPARAM_INFO
	.align		4
.L_13:
        /*0038*/ 	.byte	0x04, 0x17
        /*003a*/ 	.short	(.L_15 - .L_14)
.L_14:
        /*003c*/ 	.word	0x00000000
        /*0040*/ 	.short	0x000a
        /*0042*/ 	.short	0x0034
        /*0044*/ 	.byte	0x00, 0xf0, 0x11, 0x00


	//----- nvinfo : EIATTR_KPARAM_INFO
	.align		4
.L_15:
        /*0048*/ 	.byte	0x04, 0x17
        /*004a*/ 	.short	(.L_17 - .L_16)
.L_16:
        /*004c*/ 	.word	0x00000000
        /*0050*/ 	.short	0x0009
        /*0052*/ 	.short	0x0030
        /*0054*/ 	.byte	0x00, 0xf0, 0x11, 0x00


	//----- nvinfo : EIATTR_KPARAM_INFO
	.align		4
.L_17:
        /*0058*/ 	.byte	0x04, 0x17
        /*005a*/ 	.short	(.L_19 - .L_18)
.L_18:
        /*005c*/ 	.word	0x00000000
        /*0060*/ 	.short	0x0008
        /*0062*/ 	.short	0x002c
        /*0064*/ 	.byte	0x00, 0xf0, 0x11, 0x00


	//----- nvinfo : EIATTR_KPARAM_INFO
	.align		4
.L_19:
        /*0068*/ 	.byte	0x04, 0x17
        /*006a*/ 	.short	(.L_21 - .L_20)
.L_20:
        /*006c*/ 	.word	0x00000000
        /*0070*/ 	.short	0x0007
        /*0072*/ 	.short	0x0028
        /*0074*/ 	.byte	0x00, 0xf0, 0x11, 0x00


	//----- nvinfo : EIATTR_KPARAM_INFO
	.align		4
.L_21:
        /*0078*/ 	.byte	0x04, 0x17
        /*007a*/ 	.short	(.L_23 - .L_22)
.L_22:
        /*007c*/ 	.word	0x00000000
        /*0080*/ 	.short	0x0006
        /*0082*/ 	.short	0x0024
        /*0084*/ 	.byte	0x00, 0xf0, 0x11, 0x00


	//----- nvinfo : EIATTR_KPARAM_INFO
	.align		4
.L_23:
        /*0088*/ 	.byte	0x04, 0x17
        /*008a*/ 	.short	(.L_25 - .L_24)
.L_24:
        /*008c*/ 	.word	0x00000000
        /*0090*/ 	.short	0x0005
        /*0092*/ 	.short	0x0020
        /*0094*/ 	.byte	0x00, 0xf0, 0x11, 0x00


	//----- nvinfo : EIATTR_KPARAM_INFO
	.align		4
.L_25:
        /*0098*/ 	.byte	0x04, 0x17
        /*009a*/ 	.short	(.L_27 - .L_26)
.L_26:
        /*009c*/ 	.word	0x00000000
        /*00a0*/ 	.short	0x0004
        /*00a2*/ 	.short	0x001c
        /*00a4*/ 	.byte	0x00, 0xf0, 0x11, 0x00


	//----- nvinfo : EIATTR_KPARAM_INFO
	.align		4
.L_27:
        /*00a8*/ 	.byte	0x04, 0x17
        /*00aa*/ 	.short	(.L_29 - .L_28)
.L_28:
        /*00ac*/ 	.word	0x00000000
        /*00b0*/ 	.short	0x0003
        /*00b2*/ 	.short	0x0018
        /*00b4*/ 	.byte	0x00, 0xf0, 0x11, 0x00


	//----- nvinfo : EIATTR_KPARAM_INFO
	.align		4
.L_29:
        /*00b8*/ 	.byte	0x04, 0x17
        /*00ba*/ 	.short	(.L_31 - .L_30)
.L_30:
        /*00bc*/ 	.word	0x00000000
        /*00c0*/ 	.short	0x0002
        /*00c2*/ 	.short	0x0010
        /*00c4*/ 	.byte	0x00, 0xf4, 0x21, 0x00


	//----- nvinfo : EIATTR_KPARAM_INFO
	.align		4
.L_31:
        /*00c8*/ 	.byte	0x04, 0x17
        /*00ca*/ 	.short	(.L_33 - .L_32)
.L_32:
        /*00cc*/ 	.word	0x00000000
        /*00d0*/ 	.short	0x0001
        /*00d2*/ 	.short	0x0008
        /*00d4*/ 	.byte	0x00, 0xf4, 0x21, 0x00


	//----- nvinfo : EIATTR_KPARAM_INFO
	.align		4
.L_33:
        /*00d8*/ 	.byte	0x04, 0x17
        /*00da*/ 	.short	(.L_35 - .L_34)
.L_34:
        /*00dc*/ 	.word	0x00000000
        /*00e0*/ 	.short	0x0000
        /*00e2*/ 	.short	0x0000
        /*00e4*/ 	.byte	0x00, 0xf4, 0x21, 0x00


	//----- nvinfo : EIATTR_SPARSE_MMA_MASK
	.align		4
.L_35:
        /*00e8*/ 	.byte	0x03, 0x50
        /*00ea*/ 	.short	0x0000


	//----- nvinfo : EIATTR_MAXREG_COUNT
	.align		4
        /*00ec*/ 	.byte	0x03, 0x1b
        /*00ee*/ 	.short	0x00ff


	//----- nvinfo : EIATTR_NUM_BARRIERS
	.align		4
        /*00f0*/ 	.byte	0x02, 0x4c
        /*00f2*/ 	.byte	0x01
	.zero		1


	//----- nvinfo : EIATTR_MERCURY_ISA_VERSION
	.align		4
        /*00f4*/ 	.byte	0x03, 0x5f
        /*00f6*/ 	.short	0x0101


	//----- nvinfo : EIATTR_EXIT_INSTR_OFFSETS
	.align		4
        /*00f8*/ 	.byte	0x04, 0x1c
        /*00fa*/ 	.short	(.L_37 - .L_36)


	//   ....[0]....
.L_36:
        /*00fc*/ 	.word	0x00001e60


	//   ....[1]....
        /*0100*/ 	.word	0x00001e90


	//----- nvinfo : EIATTR_REQNTID
	.align		4
.L_37:
        /*0104*/ 	.byte	0x04, 0x10
        /*0106*/ 	.short	(.L_39 - .L_38)
.L_38:
        /*0108*/ 	.word	0x00000100
        /*010c*/ 	.word	0x00000001
        /*0110*/ 	.word	0x00000001


	//----- nvinfo : EIATTR_CBANK_PARAM_SIZE
	.align		4
.L_39:
        /*0114*/ 	.byte	0x03, 0x19
        /*0116*/ 	.short	0x0050


	//----- nvinfo : EIATTR_PARAM_CBANK
	.align		4
        /*0118*/ 	.byte	0x04, 0x0a
        /*011a*/ 	.short	(.L_41 - .L_40)
	.align		4
.L_40:
        /*011c*/ 	.word	index@(.nv.constant0.matmul_kernel)
        /*0120*/ 	.short	0x0210
        /*0122*/ 	.short	0x0050


	//----- nvinfo : EIATTR_SW_WAR
	.align		4
.L_41:
        /*0124*/ 	.byte	0x04, 0x36
        /*0126*/ 	.short	(.L_43 - .L_42)
.L_42:
        /*0128*/ 	.word	0x00000008
.L_43:


//--------------------- .nv.callgraph             --------------------------
	.section	.nv.callgraph,"",@"SHT_CUDA_CALLGRAPH"
	.align	4
	.sectionentsize	8
	.align		4
        /*0000*/ 	.word	0x00000000
	.align		4
        /*0004*/ 	.word	0xffffffff
	.align		4
        /*0008*/ 	.word	0x00000000
	.align		4
        /*000c*/ 	.word	0xfffffffe
	.align		4
        /*0010*/ 	.word	0x00000000
	.align		4
        /*0014*/ 	.word	0xfffffffd
	.align		4
        /*0018*/ 	.word	0x00000000
	.align		4
        /*001c*/ 	.word	0xfffffffc


//--------------------- .text.matmul_kernel       --------------------------
	.section	.text.matmul_kernel,"ax",@progbits
	.align	128
        .global         matmul_kernel
        .type           matmul_kernel,@function
        .size           matmul_kernel,(.L_x_3 - matmul_kernel)
        .other          matmul_kernel,@"STO_CUDA_ENTRY STV_DEFAULT"
matmul_kernel:
.text.matmul_kernel:
[----:B------:R-:W-:Y:S08]  /*0000*/  LDC R1, c[0x0][0x28] ;  /* 0x00000a00ff017b82 */ /* 0x000ff00000000800 */
[----:B------:R-:W0:Y:S01]  /*0010*/  LDC.64 R18, c[0x0][0x228] ;  /* 0x00008a00ff127b82 */ /* 0x000e220000000a00 */
[----:B------:R-:W1:Y:S01]  /*0020*/  S2R R5, SR_CTAID.X ;  /* 0x0000000000057919 */ /* 0x000e620000002500 */
[----:B------:R-:W-:Y:S01]  /*0030*/  UMOV UR4, 0x400 ;  /* 0x0000040000047882 */ /* 0x000fe20000000000 */
[----:B------:R-:W-:-:S05]  /*0040*/  ULDC.64 UR6, c[0x0][0x208] ;  /* 0x0000820000067ab9 */ /* 0x000fca0000000a00 */
[----:B------:R-:W2:Y:S08]  /*0050*/  LDC R35, c[0x0][0x230] ;  /* 0x00008c00ff237b82 */ /* 0x000eb00000000800 */
[----:B------:R-:W3:Y:S01]  /*0060*/  S2UR UR5, SR_CgaCtaId ;  /* 0x00000000000579c3 */ /* 0x000ee20000008800 */
[----:B0-----:R-:W-:-:S05]  /*0070*/  VIADD R0, R19, 0x1f ;  /* 0x0000001f13007836 */ /* 0x001fca0000000000 */
[----:B------:R-:W-:Y:S01]  /*0080*/  SHF.R.S32.HI R3, RZ, 0x1f, R0 ;  /* 0x0000001fff037819 */ /* 0x000fe20000011400 */
[----:B--2---:R-:W-:-:S03]  /*0090*/  VIADD R35, R35, 0x3f ;  /* 0x0000003f23237836 */ /* 0x004fc60000000000 */
[----:B------:R-:W-:Y:S02]  /*00a0*/  LEA.HI R3, R3, R0, RZ, 0x5 ;  /* 0x0000000003037211 */ /* 0x000fe400078f28ff */
[----:B-1----:R-:W-:Y:S02]  /*00b0*/  IABS R8, R5 ;  /* 0x0000000500087213 */ /* 0x002fe40000000000 */
[----:B------:R-:W-:Y:S01]  /*00c0*/  SHF.R.S32.HI R3, RZ, 0x5, R3 ;  /* 0x00000005ff037819 */ /* 0x000fe20000011403 */
[----:B---3--:R-:W-:-:S04]  /*00d0*/  ULEA UR4, UR5, UR4, 0x18 ;  /* 0x0000000405047291 */ /* 0x008fc8000f8ec03f */
[----:B------:R-:W-:-:S05]  /*00e0*/  IMAD.SHL.U32 R4, R3, 0x8, RZ ;  /* 0x0000000803047824 */ /* 0x000fca00078e00ff */
[-C--:B------:R-:W-:Y:S02]  /*00f0*/  IABS R7, R4.reuse ;  /* 0x0000000400077213 */ /* 0x080fe40000000000 */
[----:B------:R-:W-:Y:S02]  /*0100*/  IABS R10, R4 ;  /* 0x00000004000a7213 */ /* 0x000fe40000000000 */
[----:B------:R-:W0:Y:S08]  /*0110*/  I2F.RP R0, R7 ;  /* 0x0000000700007306 */ /* 0x000e300000209400 */
[----:B0-----:R-:W0:Y:S02]  /*0120*/  MUFU.RCP R0, R0 ;  /* 0x0000000000007308 */ /* 0x001e240000001000 */
[----:B0-----:R-:W-:-:S02]  /*0130*/  VIADD R2, R0, 0xffffffe ;  /* 0x0ffffffe00027836 */ /* 0x001fc40000000000 */
[----:B------:R-:W-:-:S04]  /*0140*/  IMAD.MOV R0, RZ, RZ, -R10 ;  /* 0x000000ffff007224 */ /* 0x000fc800078e0a0a */
[----:B------:R0:W1:Y:S02]  /*0150*/  F2I.FTZ.U32.TRUNC.NTZ R3, R2 ;  /* 0x0000000200037305 */ /* 0x000064000021f000 */
[----:B0-----:R-:W-:Y:S02]  /*0160*/  IMAD.MOV.U32 R2, RZ, RZ, RZ ;  /* 0x000000ffff027224 */ /* 0x001fe400078e00ff */
[----:B-1----:R-:W-:-:S04]  /*0170*/  IMAD.MOV R6, RZ, RZ, -R3 ;  /* 0x000000ffff067224 */ /* 0x002fc800078e0a03 */
[----:B------:R-:W-:Y:S02]  /*0180*/  IMAD R9, R6, R7, RZ ;  /* 0x0000000706097224 */ /* 0x000fe400078e02ff */
[----:B------:R-:W-:Y:S02]  /*0190*/  IMAD.MOV.U32 R6, RZ, RZ, R8 ;  /* 0x000000ffff067224 */ /* 0x000fe400078e0008 */
[----:B------:R-:W-:-:S06]  /*01a0*/  IMAD.HI.U32 R3, R3, R9, R2 ;  /* 0x0000000903037227 */ /* 0x000fcc00078e0002 */
[----:B------:R-:W-:-:S04]  /*01b0*/  IMAD.HI.U32 R3, R3, R6, RZ ;  /* 0x0000000603037227 */ /* 0x000fc800078e00ff */
[----:B------:R-:W-:-:S05]  /*01c0*/  IMAD R0, R3, R0, R6 ;  /* 0x0000000003007224 */ /* 0x000fca00078e0206 */
[----:B------:R-:W-:-:S13]  /*01d0*/  ISETP.GT.U32.AND P1, PT, R7, R0, PT ;  /* 0x000000000700720c */ /* 0x000fda0003f24070 */
[----:B------:R-:W-:Y:S02]  /*01e0*/  @!P1 IMAD.IADD R0, R0, 0x1, -R7 ;  /* 0x0000000100009824 */ /* 0x000fe400078e0a07 */
[----:B------:R-:W-:Y:S01]  /*01f0*/  @!P1 VIADD R3, R3, 0x1 ;  /* 0x0000000103039836 */ /* 0x000fe20000000000 */
[----:B------:R-:W-:Y:S02]  /*0200*/  ISETP.NE.AND P1, PT, R4, RZ, PT ;  /* 0x000000ff0400720c */ /* 0x000fe40003f25270 */
[----:B------:R-:W-:Y:S02]  /*0210*/  ISETP.GE.U32.AND P0, PT, R0, R7, PT ;  /* 0x000000070000720c */ /* 0x000fe40003f06070 */
[----:B------:R-:W-:-:S04]  /*0220*/  LOP3.LUT R0, R5, R4, RZ, 0x3c, !PT ;  /* 0x0000000405007212 */ /* 0x000fc800078e3cff */
[----:B------:R-:W-:Y:S01]  /*0230*/  ISETP.GE.AND P2, PT, R0, RZ, PT ;  /* 0x000000ff0000720c */ /* 0x000fe20003f46270 */
[----:B------:R-:W-:-:S06]  /*0240*/  VIADD R0, R18, 0x1f ;  /* 0x0000001f12007836 */ /* 0x000fcc0000000000 */
[----:B------:R-:W-:-:S04]  /*0250*/  @P0 VIADD R3, R3, 0x1 ;  /* 0x0000000103030836 */ /* 0x000fc80000000000 */
[----:B------:R-:W-:Y:S01]  /*0260*/  IMAD.MOV.U32 R2, RZ, RZ, R3 ;  /* 0x000000ffff027224 */ /* 0x000fe200078e0003 */
[----:B------:R-:W-:-:S03]  /*0270*/  SHF.R.S32.HI R3, RZ, 0x1f, R0 ;  /* 0x0000001fff037819 */ /* 0x000fc60000011400 */
[----:B------:R-:W-:Y:S01]  /*0280*/  @!P2 IMAD.MOV R2, RZ, RZ, -R2 ;  /* 0x000000ffff02a224 */ /* 0x000fe200078e0a02 */
[----:B------:R-:W-:Y:S02]  /*0290*/  @!P1 LOP3.LUT R2, RZ, R4, RZ, 0x33, !PT ;  /* 0x00000004ff029212 */ /* 0x000fe400078e33ff */
[----:B------:R-:W-:-:S03]  /*02a0*/  LEA.HI R3, R3, R0, RZ, 0x5 ;  /* 0x0000000003037211 */ /* 0x000fc600078f28ff */
[----:B------:R-:W-:Y:S02]  /*02b0*/  IMAD.SHL.U32 R6, R2, 0x8, RZ ;  /* 0x0000000802067824 */ /* 0x000fe400078e00ff */
[----:B------:R-:W-:-:S03]  /*02c0*/  IMAD.MOV R2, RZ, RZ, -R2 ;  /* 0x000000ffff027224 */ /* 0x000fc600078e0a02 */
[----:B------:R-:W-:Y:S01]  /*02d0*/  LEA.HI.SX32 R3, R3, -R6, 0x1b ;  /* 0x8000000603037211 */ /* 0x000fe200078fdaff */
[----:B------:R-:W-:-:S03]  /*02e0*/  IMAD R8, R4, R2, R5 ;  /* 0x0000000204087224 */ /* 0x000fc600078e0205 */
[----:B------:R-:W-:-:S04]  /*02f0*/  VIMNMX R11, R3, 0x8, PT ;  /* 0x00000008030b7848 */ /* 0x000fc80003fe0100 */
[-C--:B------:R-:W-:Y:S02]  /*0300*/  IABS R7, R11.reuse ;  /* 0x0000000b00077213 */ /* 0x080fe40000000000 */
[----:B------:R-:W-:Y:S02]  /*0310*/  IABS R4, R11 ;  /* 0x0000000b00047213 */ /* 0x000fe40000000000 */
[----:B------:R-:W0:Y:S08]  /*0320*/  I2F.RP R0, R7 ;  /* 0x0000000700007306 */ /* 0x000e300000209400 */
[----:B0-----:R-:W0:Y:S02]  /*0330*/  MUFU.RCP R0, R0 ;  /* 0x0000000000007308 */ /* 0x001e240000001000 */
[----:B0-----:R-:W-:-:S06]  /*0340*/  VIADD R3, R0, 0xffffffe ;  /* 0x0ffffffe00037836 */ /* 0x001fcc0000000000 */
[----:B------:R-:W0:Y:S02]  /*0350*/  F2I.FTZ.U32.TRUNC.NTZ R3, R3 ;  /* 0x0000000300037305 */ /* 0x000e24000021f000 */
[----:B0-----:R-:W-:-:S04]  /*0360*/  IMAD.MOV R9, RZ, RZ, -R3 ;  /* 0x000000ffff097224 */ /* 0x001fc800078e0a03 */
[----:B------:R-:W-:Y:S01]  /*0370*/  IMAD.MOV.U32 R2, RZ, RZ, R9 ;  /* 0x000000ffff027224 */ /* 0x000fe200078e0009 */
[----:B------:R-:W-:-:S03]  /*0380*/  IABS R9, R8 ;  /* 0x0000000800097213 */ /* 0x000fc60000000000 */
[----:B------:R-:W-:Y:S02]  /*0390*/  IMAD R5, R2, R7, RZ ;  /* 0x0000000702057224 */ /* 0x000fe400078e02ff */
[----:B------:R-:W-:-:S04]  /*03a0*/  IMAD.MOV.U32 R2, RZ, RZ, RZ ;  /* 0x000000ffff027224 */ /* 0x000fc800078e00ff */
[----:B------:R-:W-:-:S04]  /*03b0*/  IMAD.HI.U32 R2, R3, R5, R2 ;  /* 0x0000000503027227 */ /* 0x000fc800078e0002 */
[----:B------:R-:W-:Y:S02]  /*03c0*/  IMAD.MOV R3, RZ, RZ, -R4 ;  /* 0x000000ffff037224 */ /* 0x000fe400078e0a04 */
[----:B------:R-:W-:-:S04]  /*03d0*/  IMAD.HI.U32 R0, R2, R9, RZ ;  /* 0x0000000902007227 */ /* 0x000fc800078e00ff */
[----:B------:R-:W-:Y:S01]  /*03e0*/  IMAD R2, R0, R3, R9 ;  /* 0x0000000300027224 */ /* 0x000fe200078e0209 */
[----:B------:R-:W-:-:S04]  /*03f0*/  LOP3.LUT R3, R8, R11, RZ, 0x3c, !PT ;  /* 0x0000000b08037212 */ /* 0x000fc800078e3cff */
[----:B------:R-:W-:Y:S02]  /*0400*/  ISETP.GT.U32.AND P1, PT, R7, R2, PT ;  /* 0x000000020700720c */ /* 0x000fe40003f24070 */
[----:B------:R-:W-:-:S11]  /*0410*/  ISETP.GE.AND P2, PT, R3, RZ, PT ;  /* 0x000000ff0300720c */ /* 0x000fd60003f46270 */
[----:B------:R-:W-:Y:S02]  /*0420*/  @!P1 IMAD.IADD R2, R2, 0x1, -R7 ;  /* 0x0000000102029824 */ /* 0x000fe400078e0a07 */
[----:B------:R-:W-:Y:S01]  /*0430*/  @!P1 VIADD R0, R0, 0x1 ;  /* 0x0000000100009836 */ /* 0x000fe20000000000 */
[----:B------:R-:W-:Y:S02]  /*0440*/  ISETP.NE.AND P1, PT, R11, RZ, PT ;  /* 0x000000ff0b00720c */ /* 0x000fe40003f25270 */
[----:B------:R-:W-:Y:S02]  /*0450*/  ISETP.GE.U32.AND P0, PT, R2, R7, PT ;  /* 0x000000070200720c */ /* 0x000fe40003f06070 */
[----:B------:R-:W0:Y:S11]  /*0460*/  S2R R2, SR_TID.X ;  /* 0x0000000000027919 */ /* 0x000e360000002100 */
[----:B------:R-:W-:Y:S01]  /*0470*/  @P0 VIADD R0, R0, 0x1 ;  /* 0x0000000100000836 */ /* 0x000fe20000000000 */
[----:B------:R-:W-:-:S03]  /*0480*/  ISETP.GT.AND P0, PT, R35, 0x3f, PT ;  /* 0x0000003f2300780c */ /* 0x000fc60003f04270 */
[----:B------:R-:W-:-:S04]  /*0490*/  IMAD.MOV.U32 R4, RZ, RZ, R0 ;  /* 0x000000ffff047224 */ /* 0x000fc800078e0000 */
[----:B------:R-:W-:Y:S01]  /*04a0*/  @!P2 IMAD.MOV R4, RZ, RZ, -R4 ;  /* 0x000000ffff04a224 */ /* 0x000fe200078e0a04 */
[----:B------:R-:W-:-:S05]  /*04b0*/  @!P1 LOP3.LUT R4, RZ, R11, RZ, 0x33, !PT ;  /* 0x0000000bff049212 */ /* 0x000fca00078e33ff */
[----:B------:R-:W-:Y:S01]  /*04c0*/  IMAD.MOV R0, RZ, RZ, -R4 ;  /* 0x000000ffff007224 */ /* 0x000fe200078e0a04 */
[----:B------:R-:W-:Y:S01]  /*04d0*/  @!P0 PRMT R12, RZ, 0x7610, R12 ;  /* 0x00007610ff0c8816 */ /* 0x000fe2000000000c */
[----:B------:R-:W-:Y:S01]  /*04e0*/  IMAD.SHL.U32 R4, R4, 0x20, RZ ;  /* 0x0000002004047824 */ /* 0x000fe200078e00ff */
[----:B------:R-:W-:Y:S01]  /*04f0*/  @!P0 PRMT R14, RZ, 0x7610, R14 ;  /* 0x00007610ff0e8816 */ /* 0x000fe2000000000e */
[----:B------:R-:W-:Y:S01]  /*0500*/  IMAD R0, R11, R0, R8 ;  /* 0x000000000b007224 */ /* 0x000fe200078e0208 */
[----:B------:R-:W-:Y:S02]  /*0510*/  @!P0 PRMT R12, R12, 0x5410, RZ ;  /* 0x000054100c0c8816 */ /* 0x000fe400000000ff */
[----:B0-----:R-:W-:Y:S01]  /*0520*/  LOP3.LUT R3, R2, 0x1f, RZ, 0xc0, !PT ;  /* 0x0000001f02037812 */ /* 0x001fe200078ec0ff */
[----:B------:R-:W-:Y:S01]  /*0530*/  IMAD.IADD R0, R6, 0x1, R0 ;  /* 0x0000000106007824 */ /* 0x000fe200078e0200 */
[----:B------:R-:W-:Y:S02]  /*0540*/  SHF.R.U32.HI R8, RZ, 0x5, R2 ;  /* 0x00000005ff087819 */ /* 0x000fe40000011602 */
[----:B------:R-:W-:Y:S01]  /*0550*/  LOP3.LUT R5, R2, 0xc0, RZ, 0xc0, !PT ;  /* 0x000000c002057812 */ /* 0x000fe200078ec0ff */
[----:B------:R-:W-:Y:S01]  /*0560*/  IMAD R0, R0, 0x20, R3 ;  /* 0x0000002000007824 */ /* 0x000fe200078e0203 */
[C---:B------:R-:W-:Y:S01]  /*0570*/  LEA.HI R39, R2.reuse, 0x18, RZ, 0x1b ;  /* 0x0000001802277811 */ /* 0x040fe200078fd8ff */
[C---:B------:R-:W-:Y:S01]  /*0580*/  @!P0 IMAD.SHL.U32 R3, R2.reuse, 0x20, RZ ;  /* 0x0000002002038824 */ /* 0x040fe200078e00ff */
[----:B------:R-:W-:-:S02]  /*0590*/  LOP3.LUT R38, R2, 0x3f, RZ, 0xc0, !PT ;  /* 0x0000003f02267812 */ /* 0x000fc400078ec0ff */
[----:B------:R-:W-:Y:S02]  /*05a0*/  SGXT.U32 R8, R8, 0x3 ;  /* 0x000000030808781a */ /* 0x000fe40000000000 */
[----:B------:R-:W-:Y:S01]  /*05b0*/  @!P0 PRMT R14, R14, 0x5410, RZ ;  /* 0x000054100e0e8816 */ /* 0x000fe200000000ff */
[----:B------:R-:W-:Y:S06]  /*05c0*/  @!P0 BRA `(.L_x_0) ;  /* 0x0000001400248947 */ /* 0x000fec0003800000 */
[----:B------:R-:W-:Y:S01]  /*05d0*/  IABS R13, R18 ;  /* 0x00000012000d7213 */ /* 0x000fe20000000000 */
[----:B------:R-:W0:Y:S01]  /*05e0*/  LDC R32, c[0x0][0x238] ;  /* 0x00008e00ff207b82 */ /* 0x000e220000000800 */
[----:B------:R-:W-:Y:S01]  /*05f0*/  IABS R9, R19 ;  /* 0x0000001300097213 */ /* 0x000fe20000000000 */
[----:B------:R-:W-:Y:S01]  /*0600*/  ULDC UR5, c[0x0][0x234] ;  /* 0x00008d0000057ab9 */ /* 0x000fe20000000800 */
[----:B------:R-:W1:Y:S01]  /*0610*/  I2F.RP R12, R13 ;  /* 0x0000000d000c7306 */ /* 0x000e620000209400 */
[----:B------:R-:W-:Y:S01]  /*0620*/  ISETP.GE.AND P1, PT, R0, RZ, PT ;  /* 0x000000ff0000720c */ /* 0x000fe20003f26270 */
[----:B------:R-:W-:Y:S01]  /*0630*/  ULDC.64 UR8, c[0x0][0x210] ;  /* 0x0000840000087ab9 */ /* 0x000fe20000000a00 */
[----:B------:R-:W-:Y:S02]  /*0640*/  LOP3.LUT R30, R8, 0x8, RZ, 0xfc, !PT ;  /* 0x00000008081e7812 */ /* 0x000fe400078efcff */
[----:B------:R-:W-:-:S03]  /*0650*/  LEA.HI R29, R2, 0x38, RZ, 0x1b ;  /* 0x00000038021d7811 */ /* 0x000fc600078fd8ff */
[----:B------:R-:W2:Y:S08]  /*0660*/  I2F.RP R3, R9 ;  /* 0x0000000900037306 */ /* 0x000eb00000209400 */
[----:B-1----:R-:W1:Y:S01]  /*0670*/  MUFU.RCP R12, R12 ;  /* 0x0000000c000c7308 */ /* 0x002e620000001000 */
[-C--:B0-----:R-:W-:Y:S02]  /*0680*/  IMAD R29, R29, R32.reuse, RZ ;  /* 0x000000201d1d7224 */ /* 0x081fe400078e02ff */
[----:B------:R-:W-:-:S05]  /*0690*/  IMAD R30, R30, R32, RZ ;  /* 0x000000201e1e7224 */ /* 0x000fca00078e02ff */
[----:B--2---:R-:W0:Y:S01]  /*06a0*/  MUFU.RCP R3, R3 ;  /* 0x0000000300037308 */ /* 0x004e220000001000 */
[----:B------:R-:W-:Y:S02]  /*06b0*/  IMAD.SHL.U32 R31, R32, 0x40, RZ ;  /* 0x00000040201f7824 */ /* 0x000fe400078e00ff */
[----:B-1----:R-:W-:Y:S01]  /*06c0*/  VIADD R10, R12, 0xffffffe ;  /* 0x0ffffffe0c0a7836 */ /* 0x002fe20000000000 */
[----:B------:R-:W-:-:S04]  /*06d0*/  IABS R12, R0 ;  /* 0x00000000000c7213 */ /* 0x000fc80000000000 */
[----:B------:R1:W2:Y:S01]  /*06e0*/  F2I.FTZ.U32.TRUNC.NTZ R11, R10 ;  /* 0x0000000a000b7305 */ /* 0x0002a2000021f000 */
[----:B0-----:R-:W-:-:S07]  /*06f0*/  VIADD R6, R3, 0xffffffe ;  /* 0x0ffffffe03067836 */ /* 0x001fce0000000000 */
[----:B------:R0:W3:Y:S01]  /*0700*/  F2I.FTZ.U32.TRUNC.NTZ R7, R6 ;  /* 0x0000000600077305 */ /* 0x0000e2000021f000 */
[----:B-1----:R-:W-:Y:S02]  /*0710*/  IMAD.MOV.U32 R10, RZ, RZ, RZ ;  /* 0x000000ffff0a7224 */ /* 0x002fe400078e00ff */
[----:B--2---:R-:W-:Y:S02]  /*0720*/  IMAD.MOV R14, RZ, RZ, -R11 ;  /* 0x000000ffff0e7224 */ /* 0x004fe400078e0a0b */
[----:B0-----:R-:W-:Y:S02]  /*0730*/  IMAD.MOV.U32 R6, RZ, RZ, RZ ;  /* 0x000000ffff067224 */ /* 0x001fe400078e00ff */
[----:B------:R-:W-:-:S04]  /*0740*/  IMAD R15, R14, R13, RZ ;  /* 0x0000000d0e0f7224 */ /* 0x000fc800078e02ff */
[----:B------:R-:W-:Y:S01]  /*0750*/  IMAD.HI.U32 R11, R11, R15, R10 ;  /* 0x0000000f0b0b7227 */ /* 0x000fe200078e000a */
[----:B------:R-:W-:Y:S02]  /*0760*/  LEA.HI R15, R5, R4, RZ, 0x1a ;  /* 0x00000004050f7211 */ /* 0x000fe400078fd0ff */
[----:B------:R-:W-:Y:S01]  /*0770*/  SHF.R.U32.HI R5, RZ, 0x2, R5 ;  /* 0x00000002ff057819 */ /* 0x000fe20000011605 */
[----:B---3--:R-:W-:Y:S01]  /*0780*/  IMAD.MOV R10, RZ, RZ, -R7 ;  /* 0x000000ffff0a7224 */ /* 0x008fe200078e0a07 */
[----:B------:R-:W-:Y:S01]  /*0790*/  IABS R28, R15 ;  /* 0x0000000f001c7213 */ /* 0x000fe20000000000 */
[----:B------:R-:W-:-:S04]  /*07a0*/  IMAD.HI.U32 R11, R11, R12, RZ ;  /* 0x0000000c0b0b7227 */ /* 0x000fc800078e00ff */
[----:B------:R-:W-:Y:S02]  /*07b0*/  IMAD.MOV R11, RZ, RZ, -R11 ;  /* 0x000000ffff0b7224 */ /* 0x000fe400078e0a0b */
[----:B------:R-:W-:Y:S02]  /*07c0*/  IMAD R3, R10, R9, RZ ;  /* 0x000000090a037224 */ /* 0x000fe400078e02ff */
[----:B------:R-:W-:Y:S02]  /*07d0*/  IMAD R12, R13, R11, R12 ;  /* 0x0000000b0d0c7224 */ /* 0x000fe400078e020c */
[C---:B------:R-:W-:Y:S02]  /*07e0*/  VIADD R11, R15.reuse, 0x1c ;  /* 0x0000001c0f0b7836 */ /* 0x040fe40000000000 */
[----:B------:R-:W-:Y:S01]  /*07f0*/  VIADD R24, R15, 0x18 ;  /* 0x000000180f187836 */ /* 0x000fe20000000000 */
[----:B------:R-:W-:Y:S01]  /*0800*/  ISETP.GT.U32.AND P0, PT, R13, R12, PT ;  /* 0x0000000c0d00720c */ /* 0x000fe20003f04070 */
[----:B------:R-:W-:Y:S01]  /*0810*/  IMAD.HI.U32 R7, R7, R3, R6 ;  /* 0x0000000307077227 */ /* 0x000fe200078e0006 */
[----:B------:R-:W-:-:S02]  /*0820*/  IABS R10, R11 ;  /* 0x0000000b000a7213 */ /* 0x000fc40000000000 */
[----:B------:R-:W-:Y:S01]  /*0830*/  IABS R20, R24 ;  /* 0x0000001800147213 */ /* 0x000fe20000000000 */
[----:B------:R-:W-:Y:S01]  /*0840*/  VIADD R25, R15, 0x14 ;  /* 0x000000140f197836 */ /* 0x000fe20000000000 */
[----:B------:R-:W-:Y:S01]  /*0850*/  SHF.R.S32.HI R6, RZ, 0x1f, R35 ;  /* 0x0000001fff067819 */ /* 0x000fe20000011423 */
[----:B------:R-:W-:Y:S01]  /*0860*/  IMAD.HI.U32 R3, R7, R10, RZ ;  /* 0x0000000a07037227 */ /* 0x000fe200078e00ff */
[----:B------:R-:W-:Y:S02]  /*0870*/  ISETP.GE.AND P3, PT, R11, RZ, PT ;  /* 0x000000ff0b00720c */ /* 0x000fe40003f66270 */
[----:B------:R-:W-:Y:S01]  /*0880*/  LEA.HI R35, R6, R35, RZ, 0x6 ;  /* 0x0000002306237211 */ /* 0x000fe200078f30ff */
[----:B------:R-:W-:Y:S01]  /*0890*/  VIADD R21, R15, 0x10 ;  /* 0x000000100f157836 */ /* 0x000fe20000000000 */
[----:B------:R-:W-:Y:S01]  /*08a0*/  IABS R14, R25 ;  /* 0x00000019000e7213 */ /* 0x000fe20000000000 */
[----:B------:R-:W-:Y:S01]  /*08b0*/  @!P0 IMAD.IADD R12, R12, 0x1, -R13 ;  /* 0x000000010c0c8824 */ /* 0x000fe200078e0a0d */
[----:B------:R-:W-:Y:S01]  /*08c0*/  SHF.R.S32.HI R35, RZ, 0x6, R35 ;  /* 0x00000006ff237819 */ /* 0x000fe20000011423 */
[----:B------:R-:W-:Y:S01]  /*08d0*/  IMAD.HI.U32 R6, R7, R20, RZ ;  /* 0x0000001407067227 */ /* 0x000fe200078e00ff */
[----:B------:R-:W-:-:S02]  /*08e0*/  IABS R16, R21 ;  /* 0x0000001500107213 */ /* 0x000fc40000000000 */
[----:B------:R-:W-:Y:S01]  /*08f0*/  ISETP.GT.U32.AND P0, PT, R13, R12, PT ;  /* 0x0000000c0d00720c */ /* 0x000fe20003f04070 */
[----:B------:R-:W-:Y:S02]  /*0900*/  IMAD.MOV R3, RZ, RZ, -R3 ;  /* 0x000000ffff037224 */ /* 0x000fe400078e0a03 */
[----:B------:R-:W-:Y:S02]  /*0910*/  IMAD.MOV R11, RZ, RZ, -R6 ;  /* 0x000000ffff0b7224 */ /* 0x000fe400078e0a06 */
[----:B------:R-:W-:Y:S02]  /*0920*/  IMAD R6, R9, R3, R10 ;  /* 0x0000000309067224 */ /* 0x000fe400078e020a */
[----:B------:R-:W-:Y:S02]  /*0930*/  VIADD R23, R15, 0xc ;  /* 0x0000000c0f177836 */ /* 0x000fe40000000000 */
[----:B------:R-:W-:Y:S01]  /*0940*/  IMAD.HI.U32 R3, R7, R14, RZ ;  /* 0x0000000e07037227 */ /* 0x000fe200078e00ff */
[----:B------:R-:W-:-:S02]  /*0950*/  ISETP.GT.U32.AND P2, PT, R9, R6, PT ;  /* 0x000000060900720c */ /* 0x000fc40003f44070 */
[----:B------:R-:W-:Y:S01]  /*0960*/  IABS R22, R23 ;  /* 0x0000001700167213 */ /* 0x000fe20000000000 */
[----:B------:R-:W-:-:S04]  /*0970*/  IMAD.HI.U32 R10, R7, R16, RZ ;  /* 0x00000010070a7227 */ /* 0x000fc800078e00ff */
[----:B------:R-:W-:Y:S01]  /*0980*/  @!P0 IMAD.IADD R12, R12, 0x1, -R13 ;  /* 0x000000010c0c8824 */ /* 0x000fe200078e0a0d */
[----:B------:R-:W-:Y:S01]  /*0990*/  ISETP.NE.AND P0, PT, R18, RZ, PT ;  /* 0x000000ff1200720c */ /* 0x000fe20003f05270 */
[----:B------:R-:W-:Y:S02]  /*09a0*/  IMAD.MOV R3, RZ, RZ, -R3 ;  /* 0x000000ffff037224 */ /* 0x000fe400078e0a03 */
[----:B------:R-:W-:Y:S02]  /*09b0*/  IMAD.MOV R13, RZ, RZ, -R10 ;  /* 0x000000ffff0d7224 */ /* 0x000fe400078e0a0a */
[----:B------:R-:W-:Y:S02]  /*09c0*/  IMAD.MOV.U32 R10, RZ, RZ, R12 ;  /* 0x000000ffff0a7224 */ /* 0x000fe400078e000c */
[C---:B------:R-:W-:Y:S02]  /*09d0*/  IMAD R12, R9.reuse, R3, R14 ;  /* 0x00000003090c7224 */ /* 0x040fe400078e020e */
[----:B------:R-:W-:-:S02]  /*09e0*/  IMAD R20, R9, R11, R20 ;  /* 0x0000000b09147224 */ /* 0x000fc400078e0214 */
[----:B------:R-:W-:Y:S01]  /*09f0*/  VIADD R17, R15, 0x8 ;  /* 0x000000080f117836 */ /* 0x000fe20000000000 */
[C---:B------:R-:W-:Y:S01]  /*0a00*/  ISETP.GT.U32.AND P4, PT, R9.reuse, R12, PT ;  /* 0x0000000c0900720c */ /* 0x040fe20003f84070 */
[----:B------:R-:W-:Y:S02]  /*0a10*/  IMAD R14, R9, R13, R16 ;  /* 0x0000000d090e7224 */ /* 0x000fe400078e0210 */
[----:B------:R-:W-:Y:S01]  /*0a20*/  IMAD.HI.U32 R11, R7, R22, RZ ;  /* 0x00000016070b7227 */ /* 0x000fe200078e00ff */
[----:B------:R-:W-:Y:S02]  /*0a30*/  IABS R3, R17 ;  /* 0x0000001100037213 */ /* 0x000fe40000000000 */
[C---:B------:R-:W-:Y:S01]  /*0a40*/  ISETP.GT.U32.AND P6, PT, R9.reuse, R14, PT ;  /* 0x0000000e0900720c */ /* 0x040fe20003fc4070 */
[----:B------:R-:W-:Y:S01]  /*0a50*/  @!P1 IMAD.MOV R10, RZ, RZ, -R10 ;  /* 0x000000ffff0a9224 */ /* 0x000fe200078e0a0a */
[C---:B------:R-:W-:Y:S01]  /*0a60*/  ISETP.GT.U32.AND P1, PT, R9.reuse, R20, PT ;  /* 0x000000140900720c */ /* 0x040fe20003f24070 */
[----:B------:R-:W-:Y:S01]  /*0a70*/  IMAD.MOV R11, RZ, RZ, -R11 ;  /* 0x000000ffff0b7224 */ /* 0x000fe200078e0a0b */
[----:B------:R-:W-:Y:S01]  /*0a80*/  @!P0 LOP3.LUT R10, RZ, R18, RZ, 0x33, !PT ;  /* 0x00000012ff0a8212 */ /* 0x000fe200078e33ff */
[----:B------:R-:W-:Y:S01]  /*0a90*/  @!P2 IMAD.IADD R6, R6, 0x1, -R9 ;  /* 0x000000010606a824 */ /* 0x000fe200078e0a09 */
[----:B------:R-:W-:Y:S01]  /*0aa0*/  SHF.R.U32.HI R18, RZ, 0x2, R2 ;  /* 0x00000002ff127819 */ /* 0x000fe20000011602 */
[----:B------:R-:W-:Y:S01]  /*0ab0*/  IMAD R16, R9, R11, R22 ;  /* 0x0000000b09107224 */ /* 0x000fe200078e0216 */
[----:B------:R-:W-:Y:S01]  /*0ac0*/  ISETP.GE.AND P0, PT, R15, RZ, PT ;  /* 0x000000ff0f00720c */ /* 0x000fe20003f06270 */
[----:B------:R-:W-:Y:S01]  /*0ad0*/  IMAD.MOV.U32 R22, RZ, RZ, R3 ;  /* 0x000000ffff167224 */ /* 0x000fe200078e0003 */
[----:B------:R-:W-:Y:S01]  /*0ae0*/  ISETP.GT.U32.AND P5, PT, R9, R6, PT ;  /* 0x000000060900720c */ /* 0x000fe20003fa4070 */
[----:B------:R-:W-:Y:S01]  /*0af0*/  VIADD R27, R15, 0x4 ;  /* 0x000000040f1b7836 */ /* 0x000fe20000000000 */
[----:B------:R-:W-:Y:S01]  /*0b00*/  ISETP.GT.U32.AND P2, PT, R9, R16, PT ;  /* 0x000000100900720c */ /* 0x000fe20003f44070 */
[----:B------:R-:W-:-:S03]  /*0b10*/  IMAD.HI.U32 R3, R7, R22, RZ ;  /* 0x0000001607037227 */ /* 0x000fc600078e00ff */
[----:B------:R-:W-:Y:S01]  /*0b20*/  IABS R26, R27 ;  /* 0x0000001b001a7213 */ /* 0x000fe20000000000 */
[----:B------:R-:W-:Y:S02]  /*0b30*/  IMAD.MOV R3, RZ, RZ, -R3 ;  /* 0x000000ffff037224 */ /* 0x000fe400078e0a03 */
[--C-:B------:R-:W-:Y:S01]  /*0b40*/  @!P1 IMAD.IADD R20, R20, 0x1, -R9.reuse ;  /* 0x0000000114149824 */ /* 0x100fe200078e0a09 */
[----:B------:R-:W-:Y:S01]  /*0b50*/  ISETP.GE.AND P1, PT, R24, RZ, PT ;  /* 0x000000ff1800720c */ /* 0x000fe20003f26270 */
[--C-:B------:R-:W-:Y:S02]  /*0b60*/  @!P6 IMAD.IADD R14, R14, 0x1, -R9.reuse ;  /* 0x000000010e0ee824 */ /* 0x100fe400078e0a09 */
[C---:B------:R-:W-:Y:S02]  /*0b70*/  IMAD R22, R9.reuse, R3, R22 ;  /* 0x0000000309167224 */ /* 0x040fe400078e0216 */
[----:B------:R-:W-:Y:S01]  /*0b80*/  @!P4 IMAD.IADD R12, R12, 0x1, -R9 ;  /* 0x000000010c0cc824 */ /* 0x000fe200078e0a09 */
[----:B------:R-:W-:Y:S01]  /*0b90*/  ISETP.GT.U32.AND P4, PT, R9, R20, PT ;  /* 0x000000140900720c */ /* 0x000fe20003f84070 */
[----:B------:R-:W-:Y:S01]  /*0ba0*/  IMAD.HI.U32 R3, R7, R26, RZ ;  /* 0x0000001a07037227 */ /* 0x000fe200078e00ff */
[----:B------:R-:W-:-:S03]  /*0bb0*/  ISETP.GT.U32.AND P6, PT, R9, R14, PT ;  /* 0x0000000e0900720c */ /* 0x000fc60003fc4070 */
[----:B------:R-:W-:-:S04]  /*0bc0*/  IMAD.HI.U32 R7, R7, R28, RZ ;  /* 0x0000001c07077227 */ /* 0x000fc800078e00ff */
[----:B------:R-:W-:Y:S01]  /*0bd0*/  @!P5 IMAD.IADD R6, R6, 0x1, -R9 ;  /* 0x000000010606d824 */ /* 0x000fe200078e0a09 */
[C---:B------:R-:W-:Y:S01]  /*0be0*/  ISETP.GT.U32.AND P5, PT, R9.reuse, R12, PT ;  /* 0x0000000c0900720c */ /* 0x040fe20003fa4070 */
[----:B------:R-:W-:Y:S02]  /*0bf0*/  IMAD.MOV R3, RZ, RZ, -R3 ;  /* 0x000000ffff037224 */ /* 0x000fe400078e0a03 */
[----:B------:R-:W-:Y:S02]  /*0c00*/  IMAD.MOV R7, RZ, RZ, -R7 ;  /* 0x000000ffff077224 */ /* 0x000fe400078e0a07 */
[----:B------:R-:W-:Y:S02]  /*0c10*/  IMAD.MOV.U32 R11, RZ, RZ, R6 ;  /* 0x000000ffff0b7224 */ /* 0x000fe400078e0006 */
[C---:B------:R-:W-:Y:S02]  /*0c20*/  IMAD R26, R9.reuse, R3, R26 ;  /* 0x00000003091a7224 */ /* 0x040fe400078e021a */
[C---:B------:R-:W-:Y:S01]  /*0c30*/  IMAD R28, R9.reuse, R7, R28 ;  /* 0x00000007091c7224 */ /* 0x040fe200078e021c */
[----:B------:R-:W-:Y:S01]  /*0c40*/  LOP3.LUT R7, R2, 0x7, RZ, 0xc0, !PT ;  /* 0x0000000702077812 */ /* 0x000fe200078ec0ff */
[----:B------:R-:W-:Y:S01]  /*0c50*/  @!P3 IMAD.MOV R11, RZ, RZ, -R11 ;  /* 0x000000ffff0bb224 */ /* 0x000fe200078e0a0b */
[C---:B------:R-:W-:Y:S01]  /*0c60*/  ISETP.GT.U32.AND P3, PT, R9.reuse, R22, PT ;  /* 0x000000160900720c */ /* 0x040fe20003f64070 */
[--C-:B------:R-:W-:Y:S01]  /*0c70*/  @!P4 IMAD.IADD R20, R20, 0x1, -R9.reuse ;  /* 0x000000011414c824 */ /* 0x100fe200078e0a09 */
[C---:B------:R-:W-:Y:S01]  /*0c80*/  ISETP.GT.U32.AND P4, PT, R9.reuse, R26, PT ;  /* 0x0000001a0900720c */ /* 0x040fe20003f84070 */
[--C-:B------:R-:W-:Y:S01]  /*0c90*/  @!P6 IMAD.IADD R14, R14, 0x1, -R9.reuse ;  /* 0x000000010e0ee824 */ /* 0x100fe200078e0a09 */
[----:B------:R-:W-:Y:S01]  /*0ca0*/  ISETP.GT.U32.AND P6, PT, R9, R28, PT ;  /* 0x0000001c0900720c */ /* 0x000fe20003fc4070 */
[----:B------:R-:W-:-:S02]  /*0cb0*/  @!P2 IMAD.IADD R16, R16, 0x1, -R9 ;  /* 0x000000011010a824 */ /* 0x000fc400078e0a09 */
[C---:B------:R-:W-:Y:S02]  /*0cc0*/  IMAD.SHL.U32 R6, R2.reuse, 0x2, RZ ;  /* 0x0000000202067824 */ /* 0x040fe400078e00ff */
[----:B------:R-:W-:Y:S01]  /*0cd0*/  @!P1 IMAD.MOV R20, RZ, RZ, -R20 ;  /* 0x000000ffff149224 */ /* 0x000fe200078e0a14 */
[----:B------:R-:W-:Y:S01]  /*0ce0*/  ISETP.GT.U32.AND P2, PT, R9, R16, PT ;  /* 0x000000100900720c */ /* 0x000fe20003f44070 */
[----:B------:R-:W-:Y:S01]  /*0cf0*/  IMAD.SHL.U32 R13, R2, 0x8, RZ ;  /* 0x00000008020d7824 */ /* 0x000fe200078e00ff */
[----:B------:R-:W-:Y:S01]  /*0d00*/  LOP3.LUT R3, R6, 0x10, RZ, 0xc0, !PT ;  /* 0x0000001006037812 */ /* 0x000fe200078ec0ff */
[--C-:B------:R-:W-:Y:S01]  /*0d10*/  @!P3 IMAD.IADD R22, R22, 0x1, -R9.reuse ;  /* 0x000000011616b824 */ /* 0x100fe200078e0a09 */
[----:B------:R-:W-:Y:S01]  /*0d20*/  ISETP.GE.AND P3, PT, R23, RZ, PT ;  /* 0x000000ff1700720c */ /* 0x000fe20003f66270 */
[--C-:B------:R-:W-:Y:S01]  /*0d30*/  @!P4 IMAD.IADD R26, R26, 0x1, -R9.reuse ;  /* 0x000000011a1ac824 */ /* 0x100fe200078e0a09 */
[----:B------:R-:W-:Y:S01]  /*0d40*/  LOP3.LUT R15, R3, 0x20, R18, 0xf8, !PT ;  /* 0x00000020030f7812 */ /* 0x000fe200078ef812 */
[--C-:B------:R-:W-:Y:S01]  /*0d50*/  @!P6 IMAD.IADD R28, R28, 0x1, -R9.reuse ;  /* 0x000000011c1ce824 */ /* 0x100fe200078e0a09 */
[C---:B------:R-:W-:Y:S01]  /*0d60*/  ISETP.GT.U32.AND P4, PT, R9.reuse, R22, PT ;  /* 0x000000160900720c */ /* 0x040fe20003f84070 */
[----:B------:R-:W-:Y:S01]  /*0d70*/  IMAD.SHL.U32 R3, R2, 0x20, RZ ;  /* 0x0000002002037824 */ /* 0x000fe200078e00ff */
[C---:B------:R-:W-:Y:S01]  /*0d80*/  ISETP.GT.U32.AND P6, PT, R9.reuse, R26, PT ;  /* 0x0000001a0900720c */ /* 0x040fe20003fc4070 */
[--C-:B------:R-:W-:Y:S01]  /*0d90*/  @!P5 IMAD.IADD R12, R12, 0x1, -R9.reuse ;  /* 0x000000010c0cd824 */ /* 0x100fe200078e0a09 */
[----:B------:R-:W-:Y:S01]  /*0da0*/  ISETP.GT.U32.AND P1, PT, R9, R28, PT ;  /* 0x0000001c0900720c */ /* 0x000fe20003f24070 */
[--C-:B------:R-:W-:Y:S01]  /*0db0*/  @!P2 IMAD.IADD R16, R16, 0x1, -R9.reuse ;  /* 0x000000011010a824 */ /* 0x100fe200078e0a09 */
[----:B------:R-:W-:Y:S01]  /*0dc0*/  LOP3.LUT R24, R3, 0xc00, RZ, 0xc0, !PT ;  /* 0x00000c0003187812 */ /* 0x000fe200078ec0ff */
[----:B------:R-:W-:Y:S01]  /*0dd0*/  IMAD R10, R10, UR5, RZ ;  /* 0x000000050a0a7c24 */ /* 0x000fe2000f8e02ff */
[----:B------:R-:W-:Y:S01]  /*0de0*/  LOP3.LUT R18, R13, 0x30, RZ, 0xc0, !PT ;  /* 0x000000300d127812 */ /* 0x000fe200078ec0ff */
[----:B------:R-:W-:Y:S01]  /*0df0*/  @!P3 IMAD.MOV R16, RZ, RZ, -R16 ;  /* 0x000000ffff10b224 */ /* 0x000fe200078e0a10 */
[----:B------:R-:W-:Y:S01]  /*0e00*/  ISETP.GE.AND P5, PT, R25, RZ, PT ;  /* 0x000000ff1900720c */ /* 0x000fe20003fa6270 */
[----:B------:R-:W-:Y:S01]  /*0e10*/  IMAD R13, R7, 0x10, R24 ;  /* 0x00000010070d7824 */ /* 0x000fe200078e0218 */
[----:B------:R-:W-:Y:S01]  /*0e20*/  ISETP.GE.AND P2, PT, R21, RZ, PT ;  /* 0x000000ff1500720c */ /* 0x000fe20003f46270 */
[--C-:B------:R-:W-:Y:S01]  /*0e30*/  @!P4 IMAD.IADD R22, R22, 0x1, -R9.reuse ;  /* 0x000000011616c824 */ /* 0x100fe200078e0a09 */
[----:B------:R-:W0:Y:S01]  /*0e40*/  LDC.64 R24, c[0x0][0x218] ;  /* 0x00008600ff187b82 */ /* 0x000e220000000a00 */
[--C-:B------:R-:W-:Y:S01]  /*0e50*/  @!P6 IMAD.IADD R26, R26, 0x1, -R9.reuse ;  /* 0x000000011a1ae824 */ /* 0x100fe200078e0a09 */
[----:B------:R-:W-:Y:S01]  /*0e60*/  ISETP.GE.AND P4, PT, R17, RZ, PT ;  /* 0x000000ff1100720c */ /* 0x000fe20003f86270 */
[----:B------:R-:W-:Y:S01]  /*0e70*/  @!P1 IMAD.IADD R28, R28, 0x1, -R9 ;  /* 0x000000011c1c9824 */ /* 0x000fe200078e0a09 */
[----:B------:R-:W-:Y:S01]  /*0e80*/  LOP3.LUT R5, R5, 0x1fe, R6, 0x78, !PT ;  /* 0x000001fe05057812 */ /* 0x000fe200078e7806 */
[----:B------:R-:W-:Y:S01]  /*0e90*/  IMAD R18, R7, 0x40, R18 ;  /* 0x0000004007127824 */ /* 0x000fe200078e0212 */
[----:B------:R-:W-:Y:S01]  /*0ea0*/  ISETP.GE.AND P6, PT, R27, RZ, PT ;  /* 0x000000ff1b00720c */ /* 0x000fe20003fc6270 */
[----:B------:R-:W-:Y:S01]  /*0eb0*/  @!P0 IMAD.MOV R28, RZ, RZ, -R28 ;  /* 0x000000ffff1c8224 */ /* 0x000fe200078e0a1c */
[----:B------:R-:W1:Y:S01]  /*0ec0*/  LDC R9, c[0x0][0x240] ;  /* 0x00009000ff097b82 */ /* 0x000e620000000800 */
[----:B------:R-:W-:Y:S01]  /*0ed0*/  LOP3.LUT R6, R13, 0x30, R6, 0x78, !PT ;  /* 0x000000300d067812 */ /* 0x000fe200078e7806 */
[----:B------:R-:W-:Y:S01]  /*0ee0*/  @!P5 IMAD.MOV R12, RZ, RZ, -R12 ;  /* 0x000000ffff0cd224 */ /* 0x000fe200078e0a0c */
[----:B------:R-:W-:Y:S01]  /*0ef0*/  LOP3.LUT R18, R18, R15, RZ, 0x3c, !PT ;  /* 0x0000000f12127212 */ /* 0x000fe200078e3cff */
[----:B------:R-:W-:Y:S01]  /*0f00*/  @!P2 IMAD.MOV R14, RZ, RZ, -R14 ;  /* 0x000000ffff0ea224 */ /* 0x000fe200078e0a0e */
[----:B------:R-:W-:Y:S01]  /*0f10*/  LOP3.LUT R13, R3, 0x200, RZ, 0xc0, !PT ;  /* 0x00000200030d7812 */ /* 0x000fe200078ec0ff */
[----:B------:R-:W-:Y:S01]  /*0f20*/  IMAD R6, R7, 0x80, R6 ;  /* 0x0000008007067824 */ /* 0x000fe200078e0206 */
[----:B------:R-:W-:Y:S01]  /*0f30*/  ISETP.NE.AND P1, PT, R19, RZ, PT ;  /* 0x000000ff1300720c */ /* 0x000fe20003f25270 */
[----:B------:R-:W2:Y:S01]  /*0f40*/  LDC R17, c[0x0][0x23c] ;  /* 0x00008f00ff117b82 */ /* 0x000ea20000000800 */
[----:B------:R-:W-:Y:S01]  /*0f50*/  IADD3 R7, R18, UR4, R13 ;  /* 0x0000000412077c10 */ /* 0x000fe2000fffe00d */
[----:B------:R-:W-:Y:S01]  /*0f60*/  @!P4 IMAD.MOV R22, RZ, RZ, -R22 ;  /* 0x000000ffff16c224 */ /* 0x000fe200078e0a16 */
[----:B------:R-:W-:Y:S01]  /*0f70*/  LOP3.LUT R18, RZ, R19, RZ, 0x33, !PT ;  /* 0x00000013ff127212 */ /* 0x000fe200078e33ff */
[----:B------:R-:W-:Y:S01]  /*0f80*/  @!P6 IMAD.MOV R26, RZ, RZ, -R26 ;  /* 0x000000ffff1ae224 */ /* 0x000fe200078e0a1a */
[----:B------:R-:W-:Y:S01]  /*0f90*/  LEA R56, P0, R10, UR8, 0x1 ;  /* 0x000000080a387c11 */ /* 0x000fe2000f8008ff */
[----:B------:R-:W-:Y:S01]  /*0fa0*/  ULDC UR5, c[0x0][0x230] ;  /* 0x00008c0000057ab9 */ /* 0x000fe20000000800 */
[----:B------:R-:W-:-:S02]  /*0fb0*/  SEL R11, R18, R11, !P1 ;  /* 0x0000000b120b7207 */ /* 0x000fc40004800000 */
[C---:B------:R-:W-:Y:S02]  /*0fc0*/  SEL R20, R18.reuse, R20, !P1 ;  /* 0x0000001412147207 */ /* 0x040fe40004800000 */
[C---:B------:R-:W-:Y:S02]  /*0fd0*/  SEL R12, R18.reuse, R12, !P1 ;  /* 0x0000000c120c7207 */ /* 0x040fe40004800000 */
[C---:B------:R-:W-:Y:S02]  /*0fe0*/  SEL R14, R18.reuse, R14, !P1 ;  /* 0x0000000e120e7207 */ /* 0x040fe40004800000 */
[C---:B------:R-:W-:Y:S01]  /*0ff0*/  SEL R16, R18.reuse, R16, !P1 ;  /* 0x0000001012107207 */ /* 0x040fe20004800000 */
[-C--:B-1----:R-:W-:Y:S01]  /*1000*/  IMAD R11, R11, R9.reuse, RZ ;  /* 0x000000090b0b7224 */ /* 0x082fe200078e02ff */
[----:B------:R-:W-:Y:S01]  /*1010*/  SEL R22, R18, R22, !P1 ;  /* 0x0000001612167207 */ /* 0x000fe20004800000 */
[-C--:B------:R-:W-:Y:S01]  /*1020*/  IMAD R20, R20, R9.reuse, RZ ;  /* 0x0000000914147224 */ /* 0x080fe200078e02ff */
[----:B------:R-:W-:Y:S01]  /*1030*/  SEL R26, R18, R26, !P1 ;  /* 0x0000001a121a7207 */ /* 0x000fe20004800000 */
[-C--:B------:R-:W-:Y:S01]  /*1040*/  IMAD R12, R12, R9.reuse, RZ ;  /* 0x000000090c0c7224 */ /* 0x080fe200078e02ff */
[----:B------:R-:W-:Y:S01]  /*1050*/  SEL R18, R18, R28, !P1 ;  /* 0x0000001c12127207 */ /* 0x000fe20004800000 */
[-C--:B------:R-:W-:Y:S01]  /*1060*/  IMAD R14, R14, R9.reuse, RZ ;  /* 0x000000090e0e7224 */ /* 0x080fe200078e02ff */
[CC--:B0-----:R-:W-:Y:S01]  /*1070*/  LEA R54, P6, R11.reuse, R24.reuse, 0x1 ;  /* 0x000000180b367211 */ /* 0x0c1fe200078c08ff */
[-C--:B------:R-:W-:Y:S01]  /*1080*/  IMAD R16, R16, R9.reuse, RZ ;  /* 0x0000000910107224 */ /* 0x080fe200078e02ff */
[----:B------:R-:W-:Y:S01]  /*1090*/  LEA R52, P1, R20, R24, 0x1 ;  /* 0x0000001814347211 */ /* 0x000fe200078208ff */
[----:B------:R-:W-:Y:S01]  /*10a0*/  IMAD R47, R22, R9, RZ ;  /* 0x00000009162f7224 */ /* 0x000fe200078e02ff */
[----:B------:R-:W-:Y:S01]  /*10b0*/  LEA.HI.X.SX32 R55, R11, R25, 0x1, P6 ;  /* 0x000000190b377211 */ /* 0x000fe200030f0eff */
[-C--:B------:R-:W-:Y:S01]  /*10c0*/  IMAD R26, R26, R9.reuse, RZ ;  /* 0x000000091a1a7224 */ /* 0x080fe200078e02ff */
[----:B------:R-:W-:Y:S01]  /*10d0*/  LEA.HI.X.SX32 R57, R10, UR9, 0x1, P0 ;  /* 0x000000090a397c11 */ /* 0x000fe200080f0eff */
[----:B------:R-:W-:Y:S01]  /*10e0*/  IMAD R18, R18, R9, RZ ;  /* 0x0000000912127224 */ /* 0x000fe200078e02ff */
[----:B------:R-:W-:Y:S01]  /*10f0*/  LOP3.LUT R28, R8, 0x10, RZ, 0xfc, !PT ;  /* 0x00000010081c7812 */ /* 0x000fe200078efcff */
[----:B--2---:R-:W-:Y:S01]  /*1100*/  IMAD R33, R38, R17, RZ ;  /* 0x0000001126217224 */ /* 0x004fe200078e02ff */
[C---:B------:R-:W-:Y:S01]  /*1110*/  LOP3.LUT R11, R8.reuse, 0x20, RZ, 0xfc, !PT ;  /* 0x00000020080b7812 */ /* 0x040fe200078efcff */
[----:B------:R-:W-:Y:S01]  /*1120*/  IMAD.SHL.U32 R34, R17, 0x40, RZ ;  /* 0x0000004011227824 */ /* 0x000fe200078e00ff */
[----:B------:R-:W-:Y:S01]  /*1130*/  LOP3.LUT R10, R8, 0x28, RZ, 0xfc, !PT ;  /* 0x00000028080a7812 */ /* 0x000fe200078efcff */
[-C--:B------:R-:W-:Y:S01]  /*1140*/  IMAD R28, R28, R32.reuse, RZ ;  /* 0x000000201c1c7224 */ /* 0x080fe200078e02ff */
[C---:B------:R-:W-:Y:S01]  /*1150*/  LOP3.LUT R9, R8.reuse, 0x30, RZ, 0xfc, !PT ;  /* 0x0000003008097812 */ /* 0x040fe200078efcff */
[----:B------:R-:W-:Y:S01]  /*1160*/  IMAD R8, R8, R32, RZ ;  /* 0x0000002008087224 */ /* 0x000fe200078e02ff */
[----:B------:R-:W-:Y:S01]  /*1170*/  LEA R50, P2, R12, R24, 0x1 ;  /* 0x000000180c327211 */ /* 0x000fe200078408ff */
[----:B------:R-:W-:Y:S01]  /*1180*/  IMAD R10, R10, R32, RZ ;  /* 0x000000200a0a7224 */ /* 0x000fe200078e02ff */
[----:B------:R-:W-:Y:S01]  /*1190*/  LEA R48, P3, R14, R24, 0x1 ;  /* 0x000000180e307211 */ /* 0x000fe200078608ff */
[----:B------:R-:W-:Y:S01]  /*11a0*/  IMAD R9, R9, R32, RZ ;  /* 0x0000002009097224 */ /* 0x000fe200078e02ff */
[----:B------:R-:W-:Y:S01]  /*11b0*/  LEA R22, P4, R16, R24, 0x1 ;  /* 0x0000001810167211 */ /* 0x000fe200078808ff */
[----:B------:R-:W-:Y:S01]  /*11c0*/  IMAD R11, R11, R32, RZ ;  /* 0x000000200b0b7224 */ /* 0x000fe200078e02ff */
[----:B------:R-:W-:Y:S01]  /*11d0*/  LEA R46, P5, R47, R24, 0x1 ;  /* 0x000000182f2e7211 */ /* 0x000fe200078a08ff */
[----:B------:R-:W-:Y:S01]  /*11e0*/  IMAD R32, R39, R32, RZ ;  /* 0x0000002027207224 */ /* 0x000fe200078e02ff */
[----:B------:R-:W-:-:S02]  /*11f0*/  LEA R58, P6, R26, R24, 0x1 ;  /* 0x000000181a3a7211 */ /* 0x000fc400078c08ff */
[-C--:B------:R-:W-:Y:S02]  /*1200*/  LEA.HI.X.SX32 R53, R20, R25.reuse, 0x1, P1 ;  /* 0x0000001914357211 */ /* 0x080fe400008f0eff */
[----:B------:R-:W-:Y:S02]  /*1210*/  LEA R24, P1, R18, R24, 0x1 ;  /* 0x0000001812187211 */ /* 0x000fe400078208ff */
[-C--:B------:R-:W-:Y:S02]  /*1220*/  LEA.HI.X.SX32 R51, R12, R25.reuse, 0x1, P2 ;  /* 0x000000190c337211 */ /* 0x080fe400010f0eff */
[----:B------:R-:W-:Y:S02]  /*1230*/  CS2R R12, SRZ ;  /* 0x00000000000c7805 */ /* 0x000fe4000001ff00 */
[----:B------:R-:W-:Y:S02]  /*1240*/  LEA.HI.X.SX32 R49, R14, R25, 0x1, P3 ;  /* 0x000000190e317211 */ /* 0x000fe400018f0eff */
[----:B------:R-:W-:-:S02]  /*1250*/  CS2R R14, SRZ ;  /* 0x00000000000e7805 */ /* 0x000fc4000001ff00 */
[-C--:B------:R-:W-:Y:S02]  /*1260*/  LEA.HI.X.SX32 R21, R16, R25.reuse, 0x1, P4 ;  /* 0x0000001910157211 */ /* 0x080fe400020f0eff */
[-C--:B------:R-:W-:Y:S02]  /*1270*/  LEA.HI.X.SX32 R47, R47, R25.reuse, 0x1, P5 ;  /* 0x000000192f2f7211 */ /* 0x080fe400028f0eff */
[-C--:B------:R-:W-:Y:S02]  /*1280*/  LEA.HI.X.SX32 R59, R26, R25.reuse, 0x1, P6 ;  /* 0x000000191a3b7211 */ /* 0x080fe400030f0eff */
[----:B------:R-:W-:Y:S02]  /*1290*/  LEA.HI.X.SX32 R23, R18, R25, 0x1, P1 ;  /* 0x0000001912177211 */ /* 0x000fe400008f0eff */
[----:B------:R-:W-:Y:S02]  /*12a0*/  LOP3.LUT R36, R5, 0x40, RZ, 0x3c, !PT ;  /* 0x0000004005247812 */ /* 0x000fe400078e3cff */
[----:B------:R-:W-:-:S07]  /*12b0*/  LOP3.LUT R37, R6, 0x40, RZ, 0x3c, !PT ;  /* 0x0000004006257812 */ /* 0x000fce00078e3cff */
.L_x_1:
[----:B------:R-:W-:Y:S01]  /*12c0*/  SHF.R.U32.HI R16, RZ, 0x5, R2 ;  /* 0x00000005ff107819 */ /* 0x000fe20000011602 */
[----:B------:R-:W-:Y:S01]  /*12d0*/  IMAD.WIDE R26, R8, 0x2, R56 ;  /* 0x00000002081a7825 */ /* 0x000fe200078e0238 */
[----:B------:R-:W-:Y:S02]  /*12e0*/  PRMT R25, RZ, 0x7610, R25 ;  /* 0x00007610ff197816 */ /* 0x000fe40000000019 */
[----:B------:R-:W-:-:S04]  /*12f0*/  SGXT.U32 R16, R16, 0x3 ;  /* 0x000000031010781a */ /* 0x000fc80000000000 */
[C---:B------:R-:W-:Y:S02]  /*1300*/  ISETP.GE.AND P0, PT, R16.reuse, UR5, PT ;  /* 0x0000000510007c0c */ /* 0x040fe4000bf06270 */
[----:B------:R-:W-:-:S04]  /*1310*/  LOP3.LUT R17, R16, 0x8, RZ, 0xfc, !PT ;  /* 0x0000000810117812 */ /* 0x000fc800078efcff */
[----:B------:R-:W-:Y:S02]  /*1320*/  ISETP.GE.AND P1, PT, R17, UR5, PT ;  /* 0x0000000511007c0c */ /* 0x000fe4000bf26270 */
[----:B------:R-:W-:-:S05]  /*1330*/  LOP3.LUT R17, R16, 0x10, RZ, 0xfc, !PT ;  /* 0x0000001010117812 */ /* 0x000fca00078efcff */
[----:B------:R0:W2:Y:S01]  /*1340*/  @!P0 LDG.E.U16 R25, desc[UR6][R26.64] ;  /* 0x000000061a198981 */ /* 0x0000a2000c1e1500 */
[----:B------:R-:W-:Y:S01]  /*1350*/  ISETP.GE.AND P0, PT, R17, UR5, PT ;  /* 0x0000000511007c0c */ /* 0x000fe2000bf06270 */
[----:B------:R-:W-:Y:S01]  /*1360*/  IMAD.WIDE R42, R30, 0x2, R56 ;  /* 0x000000021e2a7825 */ /* 0x000fe200078e0238 */
[----:B------:R-:W-:Y:S02]  /*1370*/  PRMT R19, RZ, 0x7610, R19 ;  /* 0x00007610ff137816 */ /* 0x000fe40000000013 */
[----:B------:R-:W-:Y:S01]  /*1380*/  PRMT R17, RZ, 0x7610, R17 ;  /* 0x00007610ff117816 */ /* 0x000fe20000000011 */
[----:B------:R-:W-:Y:S01]  /*1390*/  IMAD.WIDE R44, R28, 0x2, R56 ;  /* 0x000000021c2c7825 */ /* 0x000fe200078e0238 */
[----:B------:R-:W-:Y:S02]  /*13a0*/  LOP3.LUT R18, R16, 0x20, RZ, 0xfc, !PT ;  /* 0x0000002010127812 */ /* 0x000fe400078efcff */
[----:B------:R1:W3:Y:S01]  /*13b0*/  @!P1 LDG.E.U16 R19, desc[UR6][R42.64] ;  /* 0x000000062a139981 */ /* 0x0002e2000c1e1500 */
[----:B------:R-:W-:-:S04]  /*13c0*/  ISETP.GE.AND P1, PT, R39, UR5, PT ;  /* 0x0000000527007c0c */ /* 0x000fc8000bf26270 */
[----:B------:R4:W5:Y:S01]  /*13d0*/  @!P0 LDG.E.U16 R17, desc[UR6][R44.64] ;  /* 0x000000062c118981 */ /* 0x000962000c1e1500 */
[----:B------:R-:W-:Y:S01]  /*13e0*/  ISETP.GE.AND P0, PT, R18, UR5, PT ;  /* 0x0000000512007c0c */ /* 0x000fe2000bf06270 */
[----:B------:R-:W-:Y:S01]  /*13f0*/  IMAD.WIDE R40, R32, 0x2, R56 ;  /* 0x0000000220287825 */ /* 0x000fe200078e0238 */
[----:B------:R-:W-:Y:S02]  /*1400*/  PRMT R60, RZ, 0x7610, R60 ;  /* 0x00007610ff3c7816 */ /* 0x000fe4000000003c */
[----:B0-----:R-:W-:Y:S01]  /*1410*/  PRMT R26, RZ, 0x7610, R26 ;  /* 0x00007610ff1a7816 */ /* 0x001fe2000000001a */
[----:B-1----:R-:W-:-:S03]  /*1420*/  IMAD.WIDE R42, R11, 0x2, R56 ;  /* 0x000000020b2a7825 */ /* 0x002fc600078e0238 */
[----:B------:R0:W3:Y:S05]  /*1430*/  @!P1 LDG.E.U16 R60, desc[UR6][R40.64] ;  /* 0x00000006283c9981 */ /* 0x0000ea000c1e1500 */
[----:B------:R-:W3:Y:S01]  /*1440*/  @!P0 LDG.E.U16 R26, desc[UR6][R42.64] ;  /* 0x000000062a1a8981 */ /* 0x000ee2000c1e1500 */
[----:B------:R-:W-:Y:S01]  /*1450*/  LEA.HI R20, R2, 0x38, RZ, 0x1b ;  /* 0x0000003802147811 */ /* 0x000fe200078fd8ff */
[--C-:B----4-:R-:W-:Y:S01]  /*1460*/  IMAD.WIDE R44, R10, 0x2, R56.reuse ;  /* 0x000000020a2c7825 */ /* 0x110fe200078e0238 */
[----:B------:R-:W-:Y:S02]  /*1470*/  LOP3.LUT R18, R16, 0x28, RZ, 0xfc, !PT ;  /* 0x0000002810127812 */ /* 0x000fe400078efcff */
[----:B------:R-:W-:Y:S01]  /*1480*/  ISETP.GE.AND P2, PT, R20, UR5, PT ;  /* 0x0000000514007c0c */ /* 0x000fe2000bf46270 */
[----:B0-----:R-:W-:Y:S01]  /*1490*/  IMAD.WIDE R40, R29, 0x2, R56 ;  /* 0x000000021d287825 */ /* 0x001fe200078e0238 */
[----:B------:R-:W-:-:S02]  /*14a0*/  LOP3.LUT R16, R16, 0x30, RZ, 0xfc, !PT ;  /* 0x0000003010107812 */ /* 0x000fc400078efcff */
[----:B------:R-:W-:Y:S02]  /*14b0*/  ISETP.GE.AND P0, PT, R18, UR5, PT ;  /* 0x0000000512007c0c */ /* 0x000fe4000bf06270 */
[----:B------:R-:W-:Y:S02]  /*14c0*/  ISETP.GE.AND P1, PT, R16, UR5, PT ;  /* 0x0000000510007c0c */ /* 0x000fe4000bf26270 */
[----:B------:R-:W-:Y:S02]  /*14d0*/  PRMT R20, RZ, 0x7610, R20 ;  /* 0x00007610ff147816 */ /* 0x000fe40000000014 */
[----:B------:R-:W-:Y:S02]  /*14e0*/  PRMT R18, RZ, 0x7610, R18 ;  /* 0x00007610ff127816 */ /* 0x000fe40000000012 */
[----:B------:R-:W-:Y:S02]  /*14f0*/  PRMT R16, RZ, 0x7610, R16 ;  /* 0x00007610ff107816 */ /* 0x000fe40000000010 */
[----:B------:R0:W4:Y:S04]  /*1500*/  @!P2 LDG.E.U16 R20, desc[UR6][R40.64] ;  /* 0x000000062814a981 */ /* 0x000128000c1e1500 */
[----:B------:R-:W4:Y:S01]  /*1510*/  @!P0 LDG.E.U16 R18, desc[UR6][R44.64] ;  /* 0x000000062c128981 */ /* 0x000f22000c1e1500 */
[----:B------:R-:W-:Y:S01]  /*1520*/  ISETP.GE.AND P0, PT, R38, UR5, PT ;  /* 0x0000000526007c0c */ /* 0x000fe2000bf06270 */
[----:B0-----:R-:W-:-:S05]  /*1530*/  IMAD.WIDE R40, R9, 0x2, R56 ;  /* 0x0000000209287825 */ /* 0x001fca00078e0238 */
[----:B------:R0:W4:Y:S01]  /*1540*/  @!P1 LDG.E.U16 R16, desc[UR6][R40.64] ;  /* 0x0000000628109981 */ /* 0x000122000c1e1500 */
[----:B------:R-:W-:Y:S01]  /*1550*/  BAR.SYNC.DEFER_BLOCKING 0x0 ;  /* 0x0000000000007b1d */ /* 0x000fe20000010000 */
[--C-:B0-----:R-:W-:Y:S01]  /*1560*/  IMAD.MOV.U32 R40, RZ, RZ, R24.reuse ;  /* 0x000000ffff287224 */ /* 0x101fe200078e0018 */
[----:B------:R-:W-:Y:S01]  /*1570*/  PRMT R24, RZ, 0x7610, R24 ;  /* 0x00007610ff187816 */ /* 0x000fe20000000018 */
[----:B------:R-:W-:Y:S02]  /*1580*/  IMAD.MOV.U32 R41, RZ, RZ, R23 ;  /* 0x000000ffff297224 */ /* 0x000fe400078e0017 */
[----:B------:R-:W-:Y:S01]  /*1590*/  IMAD.WIDE R42, R33, 0x2, R40 ;  /* 0x00000002212a7825 */ /* 0x000fe200078e0228 */
[----:B------:R-:W-:-:S04]  /*15a0*/  PRMT R61, RZ, 0x7610, R61 ;  /* 0x00007610ff3d7816 */ /* 0x000fc8000000003d */
[----:B------:R0:W4:Y:S02]  /*15b0*/  @!P0 LDG.E.U16 R24, desc[UR6][R42.64] ;  /* 0x000000062a188981 */ /* 0x000124000c1e1500 */
[----:B0-----:R-:W-:Y:S02]  /*15c0*/  IMAD.MOV.U32 R42, RZ, RZ, R58 ;  /* 0x000000ffff2a7224 */ /* 0x001fe400078e003a */
        /* <DEDUP_REMOVED lines=14> */
[----:B0-----:R-:W-:-:S05]  /*16b0*/  IMAD.WIDE R22, R33, 0x2, R48 ;  /* 0x0000000221167825 */ /* 0x001fca00078e0230 */
[----:B------:R0:W4:Y:S02]  /*16c0*/  @!P0 LDG.E.U16 R21, desc[UR6][R22.64] ;  /* 0x0000000616158981 */ /* 0x000124000c1e1500 */
[C---:B0-----:R-:W-:Y:S02]  /*16d0*/  IMAD.WIDE R22, R33.reuse, 0x2, R50 ;  /* 0x0000000221167825 */ /* 0x041fe400078e0232 */
[----:B--2---:R0:W-:Y:S02]  /*16e0*/  STS.U16 [R5+UR4], R25 ;  /* 0x0000001905007988 */ /* 0x0041e40008000404 */
[----:B0-----:R-:W-:Y:S02]  /*16f0*/  PRMT R25, RZ, 0x7610, R25 ;  /* 0x00007610ff197816 */ /* 0x001fe40000000019 */
[----:B-----5:R0:W-:Y:S04]  /*1700*/  STS.U16 [R5+UR4+0x400], R17 ;  /* 0x0004001105007988 */ /* 0x0201e80008000404 */
[----:B------:R1:W2:Y:S04]  /*1710*/  @!P0 LDG.E.U16 R25, desc[UR6][R22.64] ;  /* 0x0000000616198981 */ /* 0x0002a8000c1e1500 */
[----:B---3--:R3:W-:Y:S01]  /*1720*/  STS.U16 [R5+UR4+0x600], R60 ;  /* 0x0006003c05007988 */ /* 0x0087e20008000404 */
[----:B0-----:R-:W-:Y:S01]  /*1730*/  PRMT R17, RZ, 0x7610, R17 ;  /* 0x00007610ff117816 */ /* 0x001fe20000000011 */
[----:B-1----:R-:W-:-:S02]  /*1740*/  IMAD.WIDE R22, R33, 0x2, R52 ;  /* 0x0000000221167825 */ /* 0x002fc400078e0234 */
[----:B------:R0:W-:Y:S01]  /*1750*/  STS.U16 [R5+UR4+0x800], R26 ;  /* 0x0008001a05007988 */ /* 0x0001e20008000404 */
[----:B---3--:R-:W-:Y:S01]  /*1760*/  PRMT R60, RZ, 0x7610, R60 ;  /* 0x00007610ff3c7816 */ /* 0x008fe2000000003c */
[----:B0-----:R-:W-:-:S05]  /*1770*/  IMAD.WIDE R26, R33, 0x2, R54 ;  /* 0x00000002211a7825 */ /* 0x001fca00078e0236 */
[----:B------:R-:W3:Y:S04]  /*1780*/  @!P0 LDG.E.U16 R60, desc[UR6][R22.64] ;  /* 0x00000006163c8981 */ /* 0x000ee8000c1e1500 */
[----:B------:R-:W5:Y:S04]  /*1790*/  @!P0 LDG.E.U16 R17, desc[UR6][R26.64] ;  /* 0x000000061a118981 */ /* 0x000f68000c1e1500 */
[----:B------:R-:W-:Y:S04]  /*17a0*/  STS.U16 [R5+UR4+0x200], R19 ;  /* 0x0002001305007988 */ /* 0x000fe80008000404 */
[----:B----4-:R-:W-:Y:S04]  /*17b0*/  STS.U16 [R5+UR4+0xa00], R18 ;  /* 0x000a001205007988 */ /* 0x010fe80008000404 */
[----:B------:R-:W-:Y:S04]  /*17c0*/  STS.U16 [R5+UR4+0xe00], R20 ;  /* 0x000e001405007988 */ /* 0x000fe80008000404 */
[----:B------:R-:W-:Y:S04]  /*17d0*/  STS.U16 [R5+UR4+0xc00], R16 ;  /* 0x000c001005007988 */ /* 0x000fe80008000404 */
[----:B------:R-:W-:Y:S04]  /*17e0*/  STS.U16 [R5+UR4+0x1000], R24 ;  /* 0x0010001805007988 */ /* 0x000fe80008000404 */
[----:B------:R-:W-:Y:S04]  /*17f0*/  STS.U16 [R5+UR4+0x1400], R58 ;  /* 0x0014003a05007988 */ /* 0x000fe80008000404 */
[----:B------:R-:W-:Y:S01]  /*1800*/  STS.U16 [R5+UR4+0x1800], R21 ;  /* 0x0018001505007988 */ /* 0x000fe20008000404 */
[----:B------:R-:W-:-:S05]  /*1810*/  VIADD R35, R35, 0xffffffff ;  /* 0xffffffff23237836 */ /* 0x000fca0000000000 */
[----:B------:R-:W-:Y:S01]  /*1820*/  ISETP.NE.U32.AND P0, PT, R35, RZ, PT ;  /* 0x000000ff2300720c */ /* 0x000fe20003f05070 */
[----:B------:R-:W-:Y:S01]  /*1830*/  IMAD.WIDE R46, R34, 0x2, R46 ;  /* 0x00000002222e7825 */ /* 0x000fe200078e022e */
[----:B------:R-:W-:-:S03]  /*1840*/  UIADD3 UR5, UR5, -0x40, URZ ;  /* 0xffffffc005057890 */ /* 0x000fc6000fffe03f */
[----:B------:R-:W-:Y:S01]  /*1850*/  IMAD.WIDE R44, R34, 0x2, R44 ;  /* 0x00000002222c7825 */ /* 0x000fe200078e022c */
[----:B---3--:R-:W-:Y:S04]  /*1860*/  STS.U16 [R5+UR4+0x1c00], R60 ;  /* 0x001c003c05007988 */ /* 0x008fe80008000404 */
[----:B------:R-:W-:Y:S04]  /*1870*/  STS.U16 [R36+UR4+0x1200], R61 ;  /* 0x0012003d24007988 */ /* 0x000fe80008000404 */
[----:B------:R-:W-:Y:S04]  /*1880*/  STS.U16 [R36+UR4+0x1600], R59 ;  /* 0x0016003b24007988 */ /* 0x000fe80008000404 */
[----:B--2---:R-:W-:Y:S04]  /*1890*/  STS.U16 [R36+UR4+0x1a00], R25 ;  /* 0x001a001924007988 */ /* 0x004fe80008000404 */
[----:B-----5:R-:W-:Y:S01]  /*18a0*/  STS.U16 [R36+UR4+0x1e00], R17 ;  /* 0x001e001124007988 */ /* 0x020fe20008000404 */
[----:B------:R-:W-:Y:S06]  /*18b0*/  BAR.SYNC.DEFER_BLOCKING 0x0 ;  /* 0x0000000000007b1d */ /* 0x000fec0000010000 */
[----:B------:R-:W-:Y:S04]  /*18c0*/  LDSM.16.MT88.4 R16, [R7] ;  /* 0x000000000710783b */ /* 0x000fe80000004200 */
[----:B------:R-:W0:Y:S04]  /*18d0*/  LDSM.16.M88.4 R20, [R6+UR4+0x1000] ;  /* 0x001000040614783b */ /* 0x000e280008000200 */
[----:B------:R-:W1:Y:S01]  /*18e0*/  LDSM.16.MT88.4 R24, [R7+0x400] ;  /* 0x000400000718783b */ /* 0x000e620000004200 */
[----:B0-----:R-:W-:Y:S03]  /*18f0*/  HMMA.16816.F32 R16, R16, R20, R12 ;  /* 0x000000141010723c */ /* 0x001fe6000000180c */
[----:B------:R-:W-:-:S15]  /*1900*/  LDSM.16.MT88.4 R12, [R7+0x800] ;  /* 0x00080000070c783b */ /* 0x000fde0000004200 */
[----:B------:R-:W-:-:S06]  /*1910*/  NOP ;  /* 0x0000000000007918 */ /* 0x000fcc0000000000 */
[----:B-1----:R-:W-:Y:S01]  /*1920*/  HMMA.16816.F32 R24, R24, R22, R16 ;  /* 0x000000161818723c */ /* 0x002fe20000001810 */
[----:B------:R-:W0:Y:S04]  /*1930*/  LDSM.16.M88.4 R16, [R37+UR4+0x1000] ;  /* 0x001000042510783b */ /* 0x000e280008000200 */
[----:B------:R-:W1:Y:S01]  /*1940*/  LDSM.16.MT88.4 R20, [R7+0xc00] ;  /* 0x000c00000714783b */ /* 0x000e620000004200 */
[----:B------:R-:W-:-:S04]  /*1950*/  IMAD.WIDE R54, R34, 0x2, R54 ;  /* 0x0000000222367825 */ /* 0x000fc800078e0236 */
[----:B------:R-:W-:-:S04]  /*1960*/  IMAD.WIDE R52, R34, 0x2, R52 ;  /* 0x0000000222347825 */ /* 0x000fc800078e0234 */
[----:B------:R-:W-:-:S10]  /*1970*/  IMAD.WIDE R50, R34, 0x2, R50 ;  /* 0x0000000222327825 */ /* 0x000fd400078e0232 */
[----:B0-----:R-:W-:Y:S01]  /*1980*/  HMMA.16816.F32 R12, R12, R16, R24 ;  /* 0x000000100c0c723c */ /* 0x001fe20000001818 */
[----:B------:R-:W-:-:S06]  /*1990*/  IMAD.WIDE R48, R34, 0x2, R48 ;  /* 0x0000000222307825 */ /* 0x000fcc00078e0230 */
[----:B------:R-:W-:-:S04]  /*19a0*/  IMAD.WIDE R24, R34, 0x2, R40 ;  /* 0x0000000222187825 */ /* 0x000fc800078e0228 */
[----:B------:R-:W-:-:S04]  /*19b0*/  IMAD.WIDE R58, R34, 0x2, R42 ;  /* 0x00000002223a7825 */ /* 0x000fc800078e022a */
[----:B------:R-:W-:-:S09]  /*19c0*/  IMAD.WIDE R56, R31, 0x2, R56 ;  /* 0x000000021f387825 */ /* 0x000fd200078e0238 */
[----:B-1----:R-:W-:Y:S07]  /*19d0*/  HMMA.16816.F32 R12, R20, R18, R12 ;  /* 0x00000012140c723c */ /* 0x002fee000000180c */
[----:B------:R-:W-:Y:S02]  /*19e0*/  IMAD.MOV.U32 R22, RZ, RZ, R46 ;  /* 0x000000ffff167224 */ /* 0x000fe400078e002e */
[----:B------:R-:W-:Y:S02]  /*19f0*/  IMAD.MOV.U32 R21, RZ, RZ, R47 ;  /* 0x000000ffff157224 */ /* 0x000fe400078e002f */
[----:B------:R-:W-:-:S02]  /*1a00*/  IMAD.MOV.U32 R46, RZ, RZ, R44 ;  /* 0x000000ffff2e7224 */ /* 0x000fc400078e002c */
[----:B------:R-:W-:Y:S02]  /*1a10*/  IMAD.MOV.U32 R47, RZ, RZ, R45 ;  /* 0x000000ffff2f7224 */ /* 0x000fe400078e002d */
[----:B------:R-:W-:Y:S01]  /*1a20*/  IMAD.MOV.U32 R23, RZ, RZ, R25 ;  /* 0x000000ffff177224 */ /* 0x000fe200078e0019 */
[----:B------:R-:W-:Y:S08]  /*1a30*/  @P0 BRA `(.L_x_1) ;  /* 0xfffffff800200947 */ /* 0x000ff0000383ffff */
[----:B------:R-:W-:Y:S02]  /*1a40*/  F2FP.F16.F32.PACK_AB R14, R15, R14 ;  /* 0x0000000e0f0e723e */ /* 0x000fe400000000ff */
[----:B------:R-:W-:-:S07]  /*1a50*/  F2FP.F16.F32.PACK_AB R12, R13, R12 ;  /* 0x0000000c0d0c723e */ /* 0x000fce00000000ff */
.L_x_0:
[----:B------:R-:W0:Y:S08]  /*1a60*/  S2UR UR5, SR_CgaCtaId ;  /* 0x00000000000579c3 */ /* 0x000e300000008800 */
[----:B------:R-:W-:Y:S01]  /*1a70*/  BAR.SYNC.DEFER_BLOCKING 0x0 ;  /* 0x0000000000007b1d */ /* 0x000fe20000010000 */
[----:B------:R-:W-:Y:S01]  /*1a80*/  LOP3.LUT R3, R3, 0x60, RZ, 0xc0, !PT ;  /* 0x0000006003037812 */ /* 0x000fe200078ec0ff */
[C---:B------:R-:W-:Y:S01]  /*1a90*/  IMAD.SHL.U32 R6, R2.reuse, 0x4, RZ ;  /* 0x0000000402067824 */ /* 0x040fe200078e00ff */
[--C-:B------:R-:W-:Y:S01]  /*1aa0*/  SHF.R.S32.HI R10, RZ, 0x7, R2.reuse ;  /* 0x00000007ff0a7819 */ /* 0x100fe20000011402 */
[----:B------:R-:W-:Y:S01]  /*1ab0*/  IMAD.SHL.U32 R7, R2, 0x40, RZ ;  /* 0x0000004002077824 */ /* 0x000fe200078e00ff */
[--C-:B------:R-:W-:Y:S01]  /*1ac0*/  LOP3.LUT R8, R3, 0x1c, R2.reuse, 0xf8, !PT ;  /* 0x0000001c03087812 */ /* 0x100fe200078ef802 */
[----:B------:R-:W-:Y:S01]  /*1ad0*/  UMOV UR4, 0x400 ;  /* 0x0000040000047882 */ /* 0x000fe20000000000 */
[----:B------:R-:W-:Y:S01]  /*1ae0*/  SHF.R.U32.HI R5, RZ, 0x4, R2 ;  /* 0x00000004ff057819 */ /* 0x000fe20000011602 */
[----:B------:R-:W1:Y:S01]  /*1af0*/  S2R R9, SR_TID.X ;  /* 0x0000000000097919 */ /* 0x000e620000002100 */
[----:B------:R-:W-:Y:S01]  /*1b00*/  SGXT R3, R10, 0x1 ;  /* 0x000000010a03781a */ /* 0x000fe20000000200 */
[----:B------:R-:W-:Y:S01]  /*1b10*/  ULDC.64 UR8, c[0x0][0x228] ;  /* 0x00008a0000087ab9 */ /* 0x000fe20000000a00 */
[----:B------:R-:W-:Y:S01]  /*1b20*/  LOP3.LUT R5, R5, 0x102, R6, 0xc8, !PT ;  /* 0x0000010205057812 */ /* 0x000fe200078ec806 */
[----:B------:R-:W-:Y:S01]  /*1b30*/  IMAD.IADD R39, R39, 0x1, R4 ;  /* 0x0000000127277824 */ /* 0x000fe200078e0204 */
[----:B------:R-:W-:-:S02]  /*1b40*/  LOP3.LUT R8, R8, 0x440, R3, 0x78, !PT ;  /* 0x0000044008087812 */ /* 0x000fc400078e7803 */
[----:B------:R-:W-:Y:S02]  /*1b50*/  LOP3.LUT R7, R7, 0x600, RZ, 0xc0, !PT ;  /* 0x0000060007077812 */ /* 0x000fe400078ec0ff */
[----:B------:R-:W-:Y:S02]  /*1b60*/  LOP3.LUT R5, R5, R8, RZ, 0xfc, !PT ;  /* 0x0000000805057212 */ /* 0x000fe400078efcff */
[----:B------:R-:W-:Y:S01]  /*1b70*/  PRMT R8, R14, 0x7632, R8 ;  /* 0x000076320e087816 */ /* 0x000fe20000000008 */
[--C-:B------:R-:W-:Y:S01]  /*1b80*/  IMAD R38, R38, 0x4, R7.reuse ;  /* 0x0000000426267824 */ /* 0x100fe200078e0207 */
[----:B------:R-:W-:Y:S01]  /*1b90*/  PRMT R7, R12, 0x7632, R7 ;  /* 0x000076320c077816 */ /* 0x000fe20000000007 */
[----:B0-----:R-:W-:Y:S01]  /*1ba0*/  ULEA UR4, UR5, UR4, 0x18 ;  /* 0x0000000405047291 */ /* 0x001fe2000f8ec03f */
[----:B------:R-:W-:Y:S02]  /*1bb0*/  LOP3.LUT R6, R5, 0x20, RZ, 0x3c, !PT ;  /* 0x0000002005067812 */ /* 0x000fe400078e3cff */
[----:B------:R-:W-:-:S02]  /*1bc0*/  SHF.R.U32.HI R2, RZ, 0x5, R2 ;  /* 0x00000005ff027819 */ /* 0x000fc40000011602 */
[----:B------:R-:W-:-:S04]  /*1bd0*/  ISETP.GE.AND P0, PT, R0, UR8, PT ;  /* 0x0000000800007c0c */ /* 0x000fc8000bf06270 */
[----:B------:R-:W-:Y:S04]  /*1be0*/  STS.U16 [R5+UR4], R12 ;  /* 0x0000000c05007988 */ /* 0x000fe80008000404 */
[----:B------:R0:W-:Y:S04]  /*1bf0*/  STS.U16 [R5+UR4+0x80], R7 ;  /* 0x0000800705007988 */ /* 0x0001e80008000404 */
[----:B------:R-:W-:Y:S01]  /*1c00*/  STS.U16 [R6+UR4+0x200], R14 ;  /* 0x0002000e06007988 */ /* 0x000fe20008000404 */
[----:B-1----:R-:W-:-:S03]  /*1c10*/  LOP3.LUT R9, R9, 0xc0, RZ, 0xc0, !PT ;  /* 0x000000c009097812 */ /* 0x002fc600078ec0ff */
[----:B------:R1:W-:Y:S01]  /*1c20*/  STS.U16 [R6+UR4+0x280], R8 ;  /* 0x0002800806007988 */ /* 0x0003e20008000404 */
[----:B------:R-:W-:Y:S02]  /*1c30*/  SHF.R.U32.HI R3, RZ, 0x1, R9 ;  /* 0x00000001ff037819 */ /* 0x000fe40000011609 */
[----:B0-----:R-:W-:Y:S02]  /*1c40*/  SGXT.U32 R5, R2, 0x3 ;  /* 0x000000030205781a */ /* 0x001fe40000000000 */
[----:B------:R-:W-:Y:S01]  /*1c50*/  LOP3.LUT R38, R38, R3, RZ, 0x3c, !PT ;  /* 0x0000000326267212 */ /* 0x000fe200078e3cff */
[----:B------:R-:W-:Y:S01]  /*1c60*/  BAR.SYNC.DEFER_BLOCKING 0x0 ;  /* 0x0000000000007b1d */ /* 0x000fe20000010000 */
[----:B------:R-:W-:-:S04]  /*1c70*/  LOP3.LUT R2, R4, 0x8, R5, 0xfe, !PT ;  /* 0x0000000804027812 */ /* 0x000fc800078efe05 */
[----:B------:R-:W-:Y:S01]  /*1c80*/  ISETP.LT.AND P2, PT, R2, UR9, !P0 ;  /* 0x0000000902007c0c */ /* 0x000fe2000c741270 */
[----:B------:R-:W0:Y:S04]  /*1c90*/  LDS R11, [R38+UR4] ;  /* 0x00000004260b7984 */ /* 0x000e280008000800 */
[----:B------:R-:W2:Y:S01]  /*1ca0*/  LDS R13, [R38+UR4+0x100] ;  /* 0x00010004260d7984 */ /* 0x000ea20008000800 */
[----:B------:R-:W-:Y:S02]  /*1cb0*/  ULDC UR4, c[0x0][0x244] ;  /* 0x0000910000047ab9 */ /* 0x000fe40000000800 */
[----:B------:R-:W-:Y:S01]  /*1cc0*/  IMAD R3, R0, UR4, RZ ;  /* 0x0000000400037c24 */ /* 0x000fe2000f8e02ff */
[----:B------:R-:W-:Y:S01]  /*1cd0*/  ULDC.64 UR4, c[0x0][0x220] ;  /* 0x0000880000047ab9 */ /* 0x000fe20000000a00 */
[----:B------:R-:W-:-:S02]  /*1ce0*/  LOP3.LUT R0, R4, 0x10, R5, 0xfe, !PT ;  /* 0x0000001004007812 */ /* 0x000fc400078efe05 */
[----:B------:R-:W-:Y:S02]  /*1cf0*/  LOP3.LUT R4, R4, R5, RZ, 0xfc, !PT ;  /* 0x0000000504047212 */ /* 0x000fe400078efcff */
[C---:B-1----:R-:W-:Y:S01]  /*1d00*/  LEA R6, P1, R3.reuse, UR4, 0x1 ;  /* 0x0000000403067c11 */ /* 0x042fe2000f8208ff */
[----:B------:R-:W-:Y:S01]  /*1d10*/  ULDC UR4, c[0x0][0x248] ;  /* 0x0000920000047ab9 */ /* 0x000fe20000000800 */
[----:B------:R-:W-:Y:S01]  /*1d20*/  ISETP.LT.AND P3, PT, R4, UR9, !P0 ;  /* 0x0000000904007c0c */ /* 0x000fe2000c761270 */
[----:B------:R-:W-:Y:S01]  /*1d30*/  IMAD R5, R2, UR4, RZ ;  /* 0x0000000402057c24 */ /* 0x000fe2000f8e02ff */
[----:B------:R-:W-:Y:S01]  /*1d40*/  LEA.HI.X.SX32 R10, R3, UR5, 0x1, P1 ;  /* 0x00000005030a7c11 */ /* 0x000fe200088f0eff */
[----:B------:R-:W-:Y:S01]  /*1d50*/  IMAD R3, R4, UR4, RZ ;  /* 0x0000000404037c24 */ /* 0x000fe2000f8e02ff */
[C---:B------:R-:W-:Y:S01]  /*1d60*/  ISETP.LT.AND P1, PT, R39.reuse, UR9, !P0 ;  /* 0x0000000927007c0c */ /* 0x040fe2000c721270 */
[----:B------:R-:W-:Y:S01]  /*1d70*/  IMAD R39, R39, UR4, RZ ;  /* 0x0000000427277c24 */ /* 0x000fe2000f8e02ff */
[C---:B------:R-:W-:Y:S01]  /*1d80*/  ISETP.LT.AND P0, PT, R0.reuse, UR9, !P0 ;  /* 0x0000000900007c0c */ /* 0x040fe2000c701270 */
[----:B------:R-:W-:Y:S01]  /*1d90*/  IMAD R7, R0, UR4, RZ ;  /* 0x0000000400077c24 */ /* 0x000fe2000f8e02ff */
[----:B------:R-:W-:-:S02]  /*1da0*/  LEA R2, P4, R3, R6, 0x1 ;  /* 0x0000000603027211 */ /* 0x000fc400078808ff */
[-C--:B------:R-:W-:Y:S02]  /*1db0*/  LEA R8, P6, R39, R6.reuse, 0x1 ;  /* 0x0000000627087211 */ /* 0x080fe400078c08ff */
[----:B------:R-:W-:Y:S02]  /*1dc0*/  LEA R4, P5, R5, R6, 0x1 ;  /* 0x0000000605047211 */ /* 0x000fe400078a08ff */
[----:B------:R-:W-:Y:S02]  /*1dd0*/  LEA.HI.X.SX32 R3, R3, R10, 0x1, P4 ;  /* 0x0000000a03037211 */ /* 0x000fe400020f0eff */
[----:B------:R-:W-:Y:S02]  /*1de0*/  LEA R6, P4, R7, R6, 0x1 ;  /* 0x0000000607067211 */ /* 0x000fe400078808ff */
[-C--:B------:R-:W-:Y:S02]  /*1df0*/  LEA.HI.X.SX32 R5, R5, R10.reuse, 0x1, P5 ;  /* 0x0000000a05057211 */ /* 0x080fe400028f0eff */
[----:B------:R-:W-:-:S02]  /*1e00*/  LEA.HI.X.SX32 R7, R7, R10, 0x1, P4 ;  /* 0x0000000a07077211 */ /* 0x000fc400020f0eff */
[----:B------:R-:W-:Y:S02]  /*1e10*/  LEA.HI.X.SX32 R9, R39, R10, 0x1, P6 ;  /* 0x0000000a27097211 */ /* 0x000fe400030f0eff */
[----:B0-----:R-:W-:Y:S01]  /*1e20*/  PRMT R0, R11, 0x7632, R0 ;  /* 0x000076320b007816 */ /* 0x001fe20000000000 */
[----:B------:R0:W-:Y:S04]  /*1e30*/  @P3 STG.E.U16 desc[UR6][R2.64], R11 ;  /* 0x0000000b02003986 */ /* 0x0001e8000c101506 */
[----:B------:R0:W-:Y:S04]  /*1e40*/  @P2 STG.E.U16 desc[UR6][R4.64], R0 ;  /* 0x0000000004002986 */ /* 0x0001e8000c101506 */
[----:B--2---:R0:W-:Y:S01]  /*1e50*/  @P0 STG.E.U16 desc[UR6][R6.64], R13 ;  /* 0x0000000d06000986 */ /* 0x0041e2000c101506 */
[----:B------:R-:W-:Y:S05]  /*1e60*/  @!P1 EXIT ;  /* 0x000000000000994d */ /* 0x000fea0003800000 */
[----:B0-----:R-:W-:-:S05]  /*1e70*/  PRMT R4, R13, 0x7632, R4 ;  /* 0x000076320d047816 */ /* 0x001fca0000000004 */
[----:B------:R-:W-:Y:S01]  /*1e80*/  STG.E.U16 desc[UR6][R8.64], R4 ;  /* 0x0000000408007986 */ /* 0x000fe2000c101506 */
[----:B------:R-:W-:Y:S05]  /*1e90*/  EXIT ;  /* 0x000000000000794d */ /* 0x000fea0003800000 */
.L_x_2:
[----:B------:R-:W-:-:S00]  /*1ea0*/  BRA `(.L_x_2) ;  /* 0xfffffffc00fc7947 */ /* 0x000fc0000383ffff */
[----:B------:R-:W-:-:S00]  /*1eb0*/  NOP ;  /* 0x0000000000007918 */ /* 0x000fc00000000000 */
        /* <DEDUP_REMOVED lines=12> */
.L_x_3:


//--------------------- .nv.shared.matmul_kernel  --------------------------
	.section	.nv.shared.matmul_kernel,"aw",@nobits
	.sectionflags	@""
	.align	16
	.zero		1024


//--------------------- .nv.shared.reserved.0     --------------------------
	.section	.nv.shared.reserved.0,"aw",@nobits
	.weak		__nv_reservedSMEM_offset_0_alias
	.size		__nv_reservedSMEM_offset_0_alias, 0, 0
	.other		__nv_reservedSMEM_offset_0_alias,@"STO_CUDA_RESERVED_SHARED STV_DEFAULT"
__nv_reservedSMEM_offset_0_alias:
	.zero		0


//--------------------- .nv.constant0.matmul_kernel --------------------------
	.section	.nv.constant0.matmul_kernel,"a",@progbits
	.sectionflags	@""
	.align	4
.nv.constant0.matmul_kernel:
	.zero		608


//--------------------- SYMBOLS --------------------------

	.type		.nv.reservedSmem.offset0,@object
	.size		.nv.reservedSmem.offset0,0x4
